	.target	sm_100a

	.elftype	@"ET_EXEC"


//--------------------- .note.nv.tkinfo           --------------------------
	.section	.note.nv.tkinfo,"",@"SHT_NOTE"
	.sectionflags	@"SHF_NOTE_NV_TKINFO"
	.tkinfo
        /*0018*/ 	.word	0x00000002
        /*0030*/ 	.string	""
        /*0030*/ 	.string	"ptxas"
        /*0030*/ 	.string	"Cuda compilation tools, release 13.0, V13.0.88"
        /*0030*/ 	.string	"Build cuda_13.0.r13.0/compiler.36424714_0"
        /*0030*/ 	.string	"-arch sm_100a -m 64 "



//--------------------- .note.nv.cuinfo           --------------------------
	.section	.note.nv.cuinfo,"",@"SHT_NOTE"
	.sectionflags	@"SHF_NOTE_NV_CUINFO"
        /*0018*/ 	.short	0x0002
        /*001a*/ 	.short	0x0064
        /*001c*/ 	.short	0x0082
	.zero		2


//--------------------- .nv.info                  --------------------------
	.section	.nv.info,"",@"SHT_CUDA_INFO"
	.align	4


	//----- nvinfo : EIATTR_REGCOUNT
	.align		4
        /*0000*/ 	.byte	0x04, 0x2f
        /*0002*/ 	.short	(.L_19 - .L_18)
	.align		4
.L_18:
        /*0004*/ 	.word	index@(_ZN7cutlass13device_kernelINS_4gemm6kernel13GemmUniversalIN4cute5tupleIJiiiiEEENS1_10collective13CollectiveMmaINS1_35MainloopSm100TmaUmmaWarpSpecializedILi8ELi2ELi4ENS5_IJNS4_1CILi1EEESB_SB_EEEEENS5_IJNSA_ILi128EEENSA_ILi64EEESF_EEENS_6half_tENS5_IJlSB_lEEESH_SI_NS4_8TiledMMAINS4_8MMA_AtomIJNS4_20SM100_MMA_F16BF16_SSISH_SH_fLi128ELi64ELNS4_4UMMA5MajorE0ELSN_0ELNSM_7ScaleInE0ELSO_0EEEEEENS4_6LayoutISC_NS5_IJNSA_ILi0EEESS_SS_EEEEENS5_IJNS4_10UnderscoreESV_SV_EEEEENS4_13SM90_TMA_LOADENS4_14ComposedLayoutINS4_7SwizzleILi3ELi4ELi3EEENS4_18smem_ptr_flag_bitsILi16EEENSR_INS5_IJNSA_ILi8EEESF_EEENS5_IJSF_SB_EEEEEEEvNS4_8identityESY_S18_vS19_EENS_8epilogue10collective18CollectiveEpilogueINS1B_23Sm100TmaWarpSpecializedILi3ELi2ELi32ELb1ELb0EEEJSG_NS5_IJNSR_ISE_SB_EENSR_INSA_ILi32EEESB_EEEEESH_SI_SH_SI_NS1B_6fusion15FusionCallbacksIS1F_NS1K_17LinearCombinationISH_fSH_fLNS_15FloatRoundStyleE2EEESG_S1J_JEEENS4_5SM1004TMEM4LOAD26SM100_TMEM_LOAD_32dp32b32xESY_NSZ_INS10_ILi2ELi4ELi3EEES13_NSR_INS5_IJS14_S1H_EEENS5_IJS1H_SB_EEEEEEENS4_39AutoVectorizingCopyWithAssumedAlignmentILi128EEENS4_14SM90_TMA_STOREES1Y_S20_S20_EEEvvEEEEvNT_6ParamsE)
        /*0008*/ 	.word	0x0000006f


	//----- nvinfo : EIATTR_FRAME_SIZE
	.align		4
.L_19:
        /*000c*/ 	.byte	0x04, 0x11
        /*000e*/ 	.short	(.L_21 - .L_20)
	.align		4
.L_20:
        /*0010*/ 	.word	index@($__internal_2_$__cuda_sm10x_tcgen05_guardrail_trap_unallocated_columns_being_dealloced)
        /*0014*/ 	.word	0x00000000


	//----- nvinfo : EIATTR_FRAME_SIZE
	.align		4
.L_21:
        /*0018*/ 	.byte	0x04, 0x11
        /*001a*/ 	.short	(.L_23 - .L_22)
	.align		4
.L_22:
        /*001c*/ 	.word	index@($__internal_1_$__cuda_sm10x_tcgen05_guardrail_trap_phase_invalid_during_alloc)
        /*0020*/ 	.word	0x00000000


	//----- nvinfo : EIATTR_FRAME_SIZE
	.align		4
.L_23:
        /*0024*/ 	.byte	0x04, 0x11
        /*0026*/ 	.short	(.L_25 - .L_24)
	.align		4
.L_24:
        /*0028*/ 	.word	index@($__internal_0_$__cuda_sm10x_tcgen05_guardrail_trap_col_being_dealloced_not_returned_by_alloc)
        /*002c*/ 	.word	0x00000000


	//----- nvinfo : EIATTR_FRAME_SIZE
	.align		4
.L_25:
        /*0030*/ 	.byte	0x04, 0x11
        /*0032*/ 	.short	(.L_27 - .L_26)
	.align		4
.L_26:
        /*0034*/ 	.word	index@(_ZN7cutlass13device_kernelINS_4gemm6kernel13GemmUniversalIN4cute5tupleIJiiiiEEENS1_10collective13CollectiveMmaINS1_35MainloopSm100TmaUmmaWarpSpecializedILi8ELi2ELi4ENS5_IJNS4_1CILi1EEESB_SB_EEEEENS5_IJNSA_ILi128EEENSA_ILi64EEESF_EEENS_6half_tENS5_IJlSB_lEEESH_SI_NS4_8TiledMMAINS4_8MMA_AtomIJNS4_20SM100_MMA_F16BF16_SSISH_SH_fLi128ELi64ELNS4_4UMMA5MajorE0ELSN_0ELNSM_7ScaleInE0ELSO_0EEEEEENS4_6LayoutISC_NS5_IJNSA_ILi0EEESS_SS_EEEEENS5_IJNS4_10UnderscoreESV_SV_EEEEENS4_13SM90_TMA_LOADENS4_14ComposedLayoutINS4_7SwizzleILi3ELi4ELi3EEENS4_18smem_ptr_flag_bitsILi16EEENSR_INS5_IJNSA_ILi8EEESF_EEENS5_IJSF_SB_EEEEEEEvNS4_8identityESY_S18_vS19_EENS_8epilogue10collective18CollectiveEpilogueINS1B_23Sm100TmaWarpSpecializedILi3ELi2ELi32ELb1ELb0EEEJSG_NS5_IJNSR_ISE_SB_EENSR_INSA_ILi32EEESB_EEEEESH_SI_SH_SI_NS1B_6fusion15FusionCallbacksIS1F_NS1K_17LinearCombinationISH_fSH_fLNS_15FloatRoundStyleE2EEESG_S1J_JEEENS4_5SM1004TMEM4LOAD26SM100_TMEM_LOAD_32dp32b32xESY_NSZ_INS10_ILi2ELi4ELi3EEES13_NSR_INS5_IJS14_S1H_EEENS5_IJS1H_SB_EEEEEEENS4_39AutoVectorizingCopyWithAssumedAlignmentILi128EEENS4_14SM90_TMA_STOREES1Y_S20_S20_EEEvvEEEEvNT_6ParamsE)
        /*0038*/ 	.word	0x00000000


	//----- nvinfo : EIATTR_MIN_STACK_SIZE
	.align		4
.L_27:
        /*003c*/ 	.byte	0x04, 0x12
        /*003e*/ 	.short	(.L_29 - .L_28)
	.align		4
.L_28:
        /*0040*/ 	.word	index@(_ZN7cutlass13device_kernelINS_4gemm6kernel13GemmUniversalIN4cute5tupleIJiiiiEEENS1_10collective13CollectiveMmaINS1_35MainloopSm100TmaUmmaWarpSpecializedILi8ELi2ELi4ENS5_IJNS4_1CILi1EEESB_SB_EEEEENS5_IJNSA_ILi128EEENSA_ILi64EEESF_EEENS_6half_tENS5_IJlSB_lEEESH_SI_NS4_8TiledMMAINS4_8MMA_AtomIJNS4_20SM100_MMA_F16BF16_SSISH_SH_fLi128ELi64ELNS4_4UMMA5MajorE0ELSN_0ELNSM_7ScaleInE0ELSO_0EEEEEENS4_6LayoutISC_NS5_IJNSA_ILi0EEESS_SS_EEEEENS5_IJNS4_10UnderscoreESV_SV_EEEEENS4_13SM90_TMA_LOADENS4_14ComposedLayoutINS4_7SwizzleILi3ELi4ELi3EEENS4_18smem_ptr_flag_bitsILi16EEENSR_INS5_IJNSA_ILi8EEESF_EEENS5_IJSF_SB_EEEEEEEvNS4_8identityESY_S18_vS19_EENS_8epilogue10collective18CollectiveEpilogueINS1B_23Sm100TmaWarpSpecializedILi3ELi2ELi32ELb1ELb0EEEJSG_NS5_IJNSR_ISE_SB_EENSR_INSA_ILi32EEESB_EEEEESH_SI_SH_SI_NS1B_6fusion15FusionCallbacksIS1F_NS1K_17LinearCombinationISH_fSH_fLNS_15FloatRoundStyleE2EEESG_S1J_JEEENS4_5SM1004TMEM4LOAD26SM100_TMEM_LOAD_32dp32b32xESY_NSZ_INS10_ILi2ELi4ELi3EEES13_NSR_INS5_IJS14_S1H_EEENS5_IJS1H_SB_EEEEEEENS4_39AutoVectorizingCopyWithAssumedAlignmentILi128EEENS4_14SM90_TMA_STOREES1Y_S20_S20_EEEvvEEEEvNT_6ParamsE)
        /*0044*/ 	.word	0x00000000
.L_29:


//--------------------- .nv.compat                --------------------------
	.section	.nv.compat,"",@"SHT_CUDA_COMPAT_INFO"
	.align	4
        /*0000*/ 	.byte	0x02, 0x09, 0x01, 0x00, 0x02, 0x02, 0x02, 0x00, 0x02, 0x05, 0x05, 0x00, 0x03, 0x07, 0x01, 0x01
        /*0010*/ 	.byte	0x02, 0x03, 0x01, 0x00, 0x02, 0x06, 0x01, 0x00, 0x04, 0x0b, 0x08, 0x00, 0x09, 0x00, 0x00, 0x00
        /*0020*/ 	.byte	0x00, 0x00, 0x00, 0x00


//--------------------- .nv.info._ZN7cutlass13device_kernelINS_4gemm6kernel13GemmUniversalIN4cute5tupleIJiiiiEEENS1_10collective13CollectiveMmaINS1_35MainloopSm100TmaUmmaWarpSpecializedILi8ELi2ELi4ENS5_IJNS4_1CILi1EEESB_SB_EEEEENS5_IJNSA_ILi128EEENSA_ILi64EEESF_EEENS_6half_tENS5_IJlSB_lEEESH_SI_NS4_8TiledMMAINS4_8MMA_AtomIJNS4_20SM100_MMA_F16BF16_SSISH_SH_fLi128ELi64ELNS4_4UMMA5MajorE0ELSN_0ELNSM_7ScaleInE0ELSO_0EEEEEENS4_6LayoutISC_NS5_IJNSA_ILi0EEESS_SS_EEEEENS5_IJNS4_10UnderscoreESV_SV_EEEEENS4_13SM90_TMA_LOADENS4_14ComposedLayoutINS4_7SwizzleILi3ELi4ELi3EEENS4_18smem_ptr_flag_bitsILi16EEENSR_INS5_IJNSA_ILi8EEESF_EEENS5_IJSF_SB_EEEEEEEvNS4_8identityESY_S18_vS19_EENS_8epilogue10collective18CollectiveEpilogueINS1B_23Sm100TmaWarpSpecializedILi3ELi2ELi32ELb1ELb0EEEJSG_NS5_IJNSR_ISE_SB_EENSR_INSA_ILi32EEESB_EEEEESH_SI_SH_SI_NS1B_6fusion15FusionCallbacksIS1F_NS1K_17LinearCombinationISH_fSH_fLNS_15FloatRoundStyleE2EEESG_S1J_JEEENS4_5SM1004TMEM4LOAD26SM100_TMEM_LOAD_32dp32b32xESY_NSZ_INS10_ILi2ELi4ELi3EEES13_NSR_INS5_IJS14_S1H_EEENS5_IJS1H_SB_EEEEEEENS4_39AutoVectorizingCopyWithAssumedAlignmentILi128EEENS4_14SM90_TMA_STOREES1Y_S20_S20_EEEvvEEEEvNT_6ParamsE --------------------------
	.section	.nv.info._ZN7cutlass13device_kernelINS_4gemm6kernel13GemmUniversalIN4cute5tupleIJiiiiEEENS1_10collective13CollectiveMmaINS1_35MainloopSm100TmaUmmaWarpSpecializedILi8ELi2ELi4ENS5_IJNS4_1CILi1EEESB_SB_EEEEENS5_IJNSA_ILi128EEENSA_ILi64EEESF_EEENS_6half_tENS5_IJlSB_lEEESH_SI_NS4_8TiledMMAINS4_8MMA_AtomIJNS4_20SM100_MMA_F16BF16_SSISH_SH_fLi128ELi64ELNS4_4UMMA5MajorE0ELSN_0ELNSM_7ScaleInE0ELSO_0EEEEEENS4_6LayoutISC_NS5_IJNSA_ILi0EEESS_SS_EEEEENS5_IJNS4_10UnderscoreESV_SV_EEEEENS4_13SM90_TMA_LOADENS4_14ComposedLayoutINS4_7SwizzleILi3ELi4ELi3EEENS4_18smem_ptr_flag_bitsILi16EEENSR_INS5_IJNSA_ILi8EEESF_EEENS5_IJSF_SB_EEEEEEEvNS4_8identityESY_S18_vS19_EENS_8epilogue10collective18CollectiveEpilogueINS1B_23Sm100TmaWarpSpecializedILi3ELi2ELi32ELb1ELb0EEEJSG_NS5_IJNSR_ISE_SB_EENSR_INSA_ILi32EEESB_EEEEESH_SI_SH_SI_NS1B_6fusion15FusionCallbacksIS1F_NS1K_17LinearCombinationISH_fSH_fLNS_15FloatRoundStyleE2EEESG_S1J_JEEENS4_5SM1004TMEM4LOAD26SM100_TMEM_LOAD_32dp32b32xESY_NSZ_INS10_ILi2ELi4ELi3EEES13_NSR_INS5_IJS14_S1H_EEENS5_IJS1H_SB_EEEEEEENS4_39AutoVectorizingCopyWithAssumedAlignmentILi128EEENS4_14SM90_TMA_STOREES1Y_S20_S20_EEEvvEEEEvNT_6ParamsE,"",@"SHT_CUDA_INFO"
	.sectionflags	@""
	.align	4


	//----- nvinfo : EIATTR_CUDA_API_VERSION
	.align		4
        /*0000*/ 	.byte	0x04, 0x37
        /*0002*/ 	.short	(.L_31 - .L_30)
.L_30:
        /*0004*/ 	.word	0x00000082


	//----- nvinfo : EIATTR_KPARAM_INFO
	.align		4
.L_31:
        /*0008*/ 	.byte	0x04, 0x17
        /*000a*/ 	.short	(.L_33 - .L_32)
.L_32:
        /*000c*/ 	.word	0x00000000
        /*0010*/ 	.short	0x0000
        /*0012*/ 	.short	0x0000
        /*0014*/ 	.byte	0x00, 0xf0, 0x01, 0x20


	//----- nvinfo : EIATTR_AT_ENTRY_FRAGMENTS
	.align		4
.L_33:
        /*0018*/ 	.byte	0x04, 0x4f
        /*001a*/ 	.short	(.L_35 - .L_34)


	//   ....[0]....
.L_34:
        /*001c*/ 	.word	0x00000006


	//----- nvinfo : EIATTR_RESERVED_SMEM_USED
	.align		4
.L_35:
        /*0020*/ 	.byte	0x01, 0x41
	.zero		2


	//----- nvinfo : EIATTR_SPARSE_MMA_MASK
	.align		4
        /*0024*/ 	.byte	0x03, 0x50
        /*0026*/ 	.short	0x0000


	//----- nvinfo : EIATTR_TCGEN05_1CTA_USED
	.align		4
        /*0028*/ 	.byte	0x01, 0x51
	.zero		2


	//----- nvinfo : EIATTR_MAXREG_COUNT
	.align		4
        /*002c*/ 	.byte	0x03, 0x1b
        /*002e*/ 	.short	0x00ff


	//----- nvinfo : EIATTR_NUM_BARRIERS
	.align		4
        /*0030*/ 	.byte	0x02, 0x4c
        /*0032*/ 	.byte	0x07
	.zero		1


	//----- nvinfo : EIATTR_EXTERNS
	.align		4
        /*0034*/ 	.byte	0x04, 0x0f
        /*0036*/ 	.short	(.L_37 - .L_36)


	//   ....[0]....
	.align		4
.L_36:
        /*0038*/ 	.word	index@(__assertfail)


	//----- nvinfo : EIATTR_MERCURY_ISA_VERSION
	.align		4
.L_37:
        /*003c*/ 	.byte	0x03, 0x5f
        /*003e*/ 	.short	0x0101


	//----- nvinfo : EIATTR_INT_WARP_WIDE_INSTR_OFFSETS
	.align		4
        /*0040*/ 	.byte	0x04, 0x31
        /*0042*/ 	.short	(.L_39 - .L_38)


	//   ....[0]....
.L_38:
        /*0044*/ 	.word	0x00001e40


	//   ....[1]....
        /*0048*/ 	.word	0x00003ac0


	//   ....[2]....
        /*004c*/ 	.word	0x00003af0


	//   ....[3]....
        /*0050*/ 	.word	0x00003b40


	//   ....[4]....
        /*0054*/ 	.word	0x00004430


	//   ....[5]....
        /*0058*/ 	.word	0x00004450


	//   ....[6]....
        /*005c*/ 	.word	0x00004720


	//   ....[7]....
        /*0060*/ 	.word	0x00004850


	//----- nvinfo : EIATTR_COOP_GROUP_MASK_REGIDS
	.align		4
.L_39:
        /*0064*/ 	.byte	0x04, 0x29
        /*0066*/ 	.short	(.L_41 - .L_40)


	//   ....[0]....
.L_40:
        /*0068*/ 	.word	0xffffffff


	//   ....[1]....
        /*006c*/ 	.word	0xffffffff


	//   ....[2]....
        /*0070*/ 	.word	0xffffffff


	//   ....[3]....
        /*0074*/ 	.word	0xffffffff


	//   ....[4]....
        /*0078*/ 	.word	0xffffffff


	//   ....[5]....
        /*007c*/ 	.word	0xffffffff


	//   ....[6]....
        /*0080*/ 	.word	0xffffffff


	//   ....[7]....
        /*0084*/ 	.word	0xffffffff


	//   ....[8]....
        /*0088*/ 	.word	0xffffffff


	//   ....[9]....
        /*008c*/ 	.word	0xffffffff


	//   ....[10]....
        /*0090*/ 	.word	0xffffffff


	//   ....[11]....
        /*0094*/ 	.word	0xffffffff


	//   ....[12]....
        /*0098*/ 	.word	0xffffffff


	//----- nvinfo : EIATTR_COOP_GROUP_INSTR_OFFSETS
	.align		4
.L_41:
        /*009c*/ 	.byte	0x04, 0x28
        /*009e*/ 	.short	(.L_43 - .L_42)


	//   ....[0]....
.L_42:
        /*00a0*/ 	.word	0x00000090


	//   ....[1]....
        /*00a4*/ 	.word	0x000004d0


	//   ....[2]....
        /*00a8*/ 	.word	0x000006c0


	//   ....[3]....
        /*00ac*/ 	.word	0x00000840


	//   ....[4]....
        /*00b0*/ 	.word	0x00000940


	//   ....[5]....
        /*00b4*/ 	.word	0x00000ab0


	//   ....[6]....
        /*00b8*/ 	.word	0x00000c50


	//   ....[7]....
        /*00bc*/ 	.word	0x00001d20


	//   ....[8]....
        /*00c0*/ 	.word	0x00002d40


	//   ....[9]....
        /*00c4*/ 	.word	0x00002f50


	//   ....[10]....
        /*00c8*/ 	.word	0x00002f80


	//   ....[11]....
        /*00cc*/ 	.word	0x000039b0


	//   ....[12]....
        /*00d0*/ 	.word	0x00003be0


	//----- nvinfo : EIATTR_VRC_CTA_INIT_COUNT
	.align		4
.L_43:
        /*00d4*/ 	.byte	0x02, 0x4a
        /*00d6*/ 	.byte	0x80
	.zero		1


	//----- nvinfo : EIATTR_SYSCALL_OFFSETS
	.align		4
        /*00d8*/ 	.byte	0x04, 0x46
        /*00da*/ 	.short	(.L_45 - .L_44)


	//   ....[0]....
.L_44:
        /*00dc*/ 	.word	0x00005400


	//   ....[1]....
        /*00e0*/ 	.word	0x000054f0


	//   ....[2]....
        /*00e4*/ 	.word	0x00005d30


	//   ....[3]....
        /*00e8*/ 	.word	0x000069e0


	//----- nvinfo : EIATTR_MBARRIER_INSTR_OFFSETS
	.align		4
.L_45:
        /*00ec*/ 	.byte	0x04, 0x39
        /*00ee*/ 	.short	(.L_47 - .L_46)


	//   ....[0]....
.L_46:
        /*00f0*/ 	.word	0x000005b0
        /*00f4*/ 	.word	0x000000ff
        /*00f8*/ 	.word	0x00000000
        /*00fc*/ 	.short	0x0100
        /*00fe*/ 	.byte	0x05
	.zero		1


	//   ....[1]....
        /*0100*/ 	.word	0x000005c0
        /*0104*/ 	.word	0x000000ff
        /*0108*/ 	.word	0x00000040
        /*010c*/ 	.short	0x0100
        /*010e*/ 	.byte	0x05
	.zero		1


	//   ....[2]....
        /*0110*/ 	.word	0x000005d0
        /*0114*/ 	.word	0x000000ff
        /*0118*/ 	.word	0x00000008
        /*011c*/ 	.short	0x0100
        /*011e*/ 	.byte	0x05
	.zero		1


	//   ....[3]....
        /*0120*/ 	.word	0x000005e0
        /*0124*/ 	.word	0x000000ff
        /*0128*/ 	.word	0x00000048
        /*012c*/ 	.short	0x0100
        /*012e*/ 	.byte	0x05
	.zero		1


	//   ....[4]....
        /*0130*/ 	.word	0x000005f0
        /*0134*/ 	.word	0x000000ff
        /*0138*/ 	.word	0x00000010
        /*013c*/ 	.short	0x0100
        /*013e*/ 	.byte	0x05
	.zero		1


	//   ....[5]....
        /*0140*/ 	.word	0x00000600
        /*0144*/ 	.word	0x000000ff
        /*0148*/ 	.word	0x00000050
        /*014c*/ 	.short	0x0100
        /*014e*/ 	.byte	0x05
	.zero		1


	//   ....[6]....
        /*0150*/ 	.word	0x00000610
        /*0154*/ 	.word	0x000000ff
        /*0158*/ 	.word	0x00000018
        /*015c*/ 	.short	0x0100
        /*015e*/ 	.byte	0x05
	.zero		1


	//   ....[7]....
        /*0160*/ 	.word	0x00000620
        /*0164*/ 	.word	0x000000ff
        /*0168*/ 	.word	0x00000058
        /*016c*/ 	.short	0x0100
        /*016e*/ 	.byte	0x05
	.zero		1


	//   ....[8]....
        /*0170*/ 	.word	0x00000630
        /*0174*/ 	.word	0x000000ff
        /*0178*/ 	.word	0x00000020
        /*017c*/ 	.short	0x0100
        /*017e*/ 	.byte	0x05
	.zero		1


	//   ....[9]....
        /*0180*/ 	.word	0x00000640
        /*0184*/ 	.word	0x000000ff
        /*0188*/ 	.word	0x00000060
        /*018c*/ 	.short	0x0100
        /*018e*/ 	.byte	0x05
	.zero		1


	//   ....[10]....
        /*0190*/ 	.word	0x00000650
        /*0194*/ 	.word	0x000000ff
        /*0198*/ 	.word	0x00000028
        /*019c*/ 	.short	0x0100
        /*019e*/ 	.byte	0x05
	.zero		1


	//   ....[11]....
        /*01a0*/ 	.word	0x00000660
        /*01a4*/ 	.word	0x000000ff
        /*01a8*/ 	.word	0x00000068
        /*01ac*/ 	.short	0x0100
        /*01ae*/ 	.byte	0x05
	.zero		1


	//   ....[12]....
        /*01b0*/ 	.word	0x00000670
        /*01b4*/ 	.word	0x000000ff
        /*01b8*/ 	.word	0x00000030
        /*01bc*/ 	.short	0x0100
        /*01be*/ 	.byte	0x05
	.zero		1


	//   ....[13]....
        /*01c0*/ 	.word	0x00000680
        /*01c4*/ 	.word	0x000000ff
        /*01c8*/ 	.word	0x00000070
        /*01cc*/ 	.short	0x0100
        /*01ce*/ 	.byte	0x05
	.zero		1


	//   ....[14]....
        /*01d0*/ 	.word	0x00000690
        /*01d4*/ 	.word	0x000000ff
        /*01d8*/ 	.word	0x00000038
        /*01dc*/ 	.short	0x0100
        /*01de*/ 	.byte	0x05
	.zero		1


	//   ....[15]....
        /*01e0*/ 	.word	0x000006a0
        /*01e4*/ 	.word	0x000000ff
        /*01e8*/ 	.word	0x00000078
        /*01ec*/ 	.short	0x0100
        /*01ee*/ 	.byte	0x05
	.zero		1


	//   ....[16]....
        /*01f0*/ 	.word	0x000007d0
        /*01f4*/ 	.word	0x000000ff
        /*01f8*/ 	.word	0x00000080
        /*01fc*/ 	.short	0x0100
        /*01fe*/ 	.byte	0x07
	.zero		1


	//   ....[17]....
        /*0200*/ 	.word	0x000007e0
        /*0204*/ 	.word	0x000000ff
        /*0208*/ 	.word	0x00000098
        /*020c*/ 	.short	0x0100
        /*020e*/ 	.byte	0x07
	.zero		1


	//   ....[18]....
        /*0210*/ 	.word	0x000007f0
        /*0214*/ 	.word	0x000000ff
        /*0218*/ 	.word	0x00000088
        /*021c*/ 	.short	0x0100
        /*021e*/ 	.byte	0x07
	.zero		1


	//   ....[19]....
        /*0220*/ 	.word	0x00000800
        /*0224*/ 	.word	0x000000ff
        /*0228*/ 	.word	0x000000a0
        /*022c*/ 	.short	0x0100
        /*022e*/ 	.byte	0x07
	.zero		1


	//   ....[20]....
        /*0230*/ 	.word	0x00000810
        /*0234*/ 	.word	0x000000ff
        /*0238*/ 	.word	0x00000090
        /*023c*/ 	.short	0x0100
        /*023e*/ 	.byte	0x07
	.zero		1


	//   ....[21]....
        /*0240*/ 	.word	0x00000820
        /*0244*/ 	.word	0x000000ff
        /*0248*/ 	.word	0x000000a8
        /*024c*/ 	.short	0x0100
        /*024e*/ 	.byte	0x07
	.zero		1


	//   ....[22]....
        /*0250*/ 	.word	0x00000910
        /*0254*/ 	.word	0x000000ff
        /*0258*/ 	.word	0x000000b0
        /*025c*/ 	.short	0x0100
        /*025e*/ 	.byte	0x05
	.zero		1


	//   ....[23]....
        /*0260*/ 	.word	0x00000920
        /*0264*/ 	.word	0x000000ff
        /*0268*/ 	.word	0x000000b8
        /*026c*/ 	.short	0x0100
        /*026e*/ 	.byte	0x05
	.zero		1


	//   ....[24]....
        /*0270*/ 	.word	0x00000a60
        /*0274*/ 	.word	0x000000ff
        /*0278*/ 	.word	0x000000c0
        /*027c*/ 	.short	0x0100
        /*027e*/ 	.byte	0x05
	.zero		1


	//   ....[25]....
        /*0280*/ 	.word	0x00000a70
        /*0284*/ 	.word	0x000000ff
        /*0288*/ 	.word	0x000000d0
        /*028c*/ 	.short	0x0100
        /*028e*/ 	.byte	0x05
	.zero		1


	//   ....[26]....
        /*0290*/ 	.word	0x00000a80
        /*0294*/ 	.word	0x000000ff
        /*0298*/ 	.word	0x000000c8
        /*029c*/ 	.short	0x0100
        /*029e*/ 	.byte	0x05
	.zero		1


	//   ....[27]....
        /*02a0*/ 	.word	0x00000a90
        /*02a4*/ 	.word	0x000000ff
        /*02a8*/ 	.word	0x000000d8
        /*02ac*/ 	.short	0x0100
        /*02ae*/ 	.byte	0x05
	.zero		1


	//   ....[28]....
        /*02b0*/ 	.word	0x00000bc0
        /*02b4*/ 	.word	0x000000ff
        /*02b8*/ 	.word	0x000000e0
        /*02bc*/ 	.short	0x0100
        /*02be*/ 	.byte	0x07
	.zero		1


	//   ....[29]....
        /*02c0*/ 	.word	0x00000bd0
        /*02c4*/ 	.word	0x000000ff
        /*02c8*/ 	.word	0x00000100
        /*02cc*/ 	.short	0x0100
        /*02ce*/ 	.byte	0x07
	.zero		1


	//   ....[30]....
        /*02d0*/ 	.word	0x00000be0
        /*02d4*/ 	.word	0x000000ff
        /*02d8*/ 	.word	0x000000e8
        /*02dc*/ 	.short	0x0100
        /*02de*/ 	.byte	0x07
	.zero		1


	//   ....[31]....
        /*02e0*/ 	.word	0x00000bf0
        /*02e4*/ 	.word	0x000000ff
        /*02e8*/ 	.word	0x00000108
        /*02ec*/ 	.short	0x0100
        /*02ee*/ 	.byte	0x07
	.zero		1


	//   ....[32]....
        /*02f0*/ 	.word	0x00000c00
        /*02f4*/ 	.word	0x000000ff
        /*02f8*/ 	.word	0x000000f0
        /*02fc*/ 	.short	0x0100
        /*02fe*/ 	.byte	0x07
	.zero		1


	//   ....[33]....
        /*0300*/ 	.word	0x00000c10
        /*0304*/ 	.word	0x000000ff
        /*0308*/ 	.word	0x00000110
        /*030c*/ 	.short	0x0100
        /*030e*/ 	.byte	0x07
	.zero		1


	//   ....[34]....
        /*0310*/ 	.word	0x00000c20
        /*0314*/ 	.word	0x000000ff
        /*0318*/ 	.word	0x000000f8
        /*031c*/ 	.short	0x0100
        /*031e*/ 	.byte	0x07
	.zero		1


	//   ....[35]....
        /*0320*/ 	.word	0x00000c30
        /*0324*/ 	.word	0x000000ff
        /*0328*/ 	.word	0x00000118
        /*032c*/ 	.short	0x0100
        /*032e*/ 	.byte	0x07
	.zero		1


	//   ....[36]....
        /*0330*/ 	.word	0x00000d20
        /*0334*/ 	.word	0x000000ff
        /*0338*/ 	.word	0x00000120
        /*033c*/ 	.short	0x0100
        /*033e*/ 	.byte	0x05
	.zero		1


	//   ....[37]....
        /*0340*/ 	.word	0x00000d30
        /*0344*/ 	.word	0x000000ff
        /*0348*/ 	.word	0x00000130
        /*034c*/ 	.short	0x0100
        /*034e*/ 	.byte	0x05
	.zero		1


	//   ....[38]....
        /*0350*/ 	.word	0x00000d40
        /*0354*/ 	.word	0x000000ff
        /*0358*/ 	.word	0x00000128
        /*035c*/ 	.short	0x0100
        /*035e*/ 	.byte	0x05
	.zero		1


	//   ....[39]....
        /*0360*/ 	.word	0x00000d50
        /*0364*/ 	.word	0x000000ff
        /*0368*/ 	.word	0x00000138
        /*036c*/ 	.short	0x0100
        /*036e*/ 	.byte	0x05
	.zero		1


	//   ....[40]....
        /*0370*/ 	.word	0x00001620
        /*0374*/ 	.word	0x00000002
        /*0378*/ 	.word	0x00000130
        /*037c*/ 	.short	0x010a
        /*037e*/ 	.byte	0xff
	.zero		1


	//   ....[41]....
        /*0380*/ 	.word	0x00001650
        /*0384*/ 	.word	0x00000002
        /*0388*/ 	.word	0x00000120
        /*038c*/ 	.short	0x0101
        /*038e*/ 	.byte	0xff
	.zero		1


	//   ....[42]....
        /*0390*/ 	.word	0x00001720
        /*0394*/ 	.word	0x000000ff
        /*0398*/ 	.word	0x00000040
        /*039c*/ 	.short	0x010a
        /*039e*/ 	.byte	0x08
	.zero		1


	//   ....[43]....
        /*03a0*/ 	.word	0x000017c0
        /*03a4*/ 	.word	0x000000ff
        /*03a8*/ 	.word	0x00000040
        /*03ac*/ 	.short	0x010a
        /*03ae*/ 	.byte	0x21
	.zero		1


	//   ....[44]....
        /*03b0*/ 	.word	0x00001910
        /*03b4*/ 	.word	0x000000ff
        /*03b8*/ 	.word	0x00000040
        /*03bc*/ 	.short	0x010a
        /*03be*/ 	.byte	0x08
	.zero		1


	//   ....[45]....
        /*03c0*/ 	.word	0x00001a20
        /*03c4*/ 	.word	0x000000ff
        /*03c8*/ 	.word	0x000000b8
        /*03cc*/ 	.short	0x0101
        /*03ce*/ 	.byte	0x04
	.zero		1


	//   ....[46]....
        /*03d0*/ 	.word	0x00001a40
        /*03d4*/ 	.word	0x000000ff
        /*03d8*/ 	.word	0x00000040
        /*03dc*/ 	.short	0x010a
        /*03de*/ 	.byte	0x08
	.zero		1


	//   ....[47]....
        /*03e0*/ 	.word	0x00001ac0
        /*03e4*/ 	.word	0x000000ff
        /*03e8*/ 	.word	0x00000040
        /*03ec*/ 	.short	0x010a
        /*03ee*/ 	.byte	0x11
	.zero		1


	//   ....[48]....
        /*03f0*/ 	.word	0x00001c10
        /*03f4*/ 	.word	0x000000ff
        /*03f8*/ 	.word	0x00000040
        /*03fc*/ 	.short	0x010a
        /*03fe*/ 	.byte	0x08
	.zero		1


	//   ....[49]....
        /*0400*/ 	.word	0x00001d50
        /*0404*/ 	.word	0x00000002
        /*0408*/ 	.word	0x000000c0
        /*040c*/ 	.short	0x010a
        /*040e*/ 	.byte	0xff
	.zero		1


	//   ....[50]....
        /*0410*/ 	.word	0x00001e10
        /*0414*/ 	.word	0x00000002
        /*0418*/ 	.word	0x00000000
        /*041c*/ 	.short	0x0101
        /*041e*/ 	.byte	0xff
	.zero		1


	//   ....[51]....
        /*0420*/ 	.word	0x00002370
        /*0424*/ 	.word	0x000000ff
        /*0428*/ 	.word	0x00000000
        /*042c*/ 	.short	0x010a
        /*042e*/ 	.byte	0x05
	.zero		1


	//   ....[52]....
        /*0430*/ 	.word	0x00002400
        /*0434*/ 	.word	0x000000ff
        /*0438*/ 	.word	0x00000000
        /*043c*/ 	.short	0x010a
        /*043e*/ 	.byte	0x05
	.zero		1


	//   ....[53]....
        /*0440*/ 	.word	0x00002490
        /*0444*/ 	.word	0x000000ff
        /*0448*/ 	.word	0x00000000
        /*044c*/ 	.short	0x010a
        /*044e*/ 	.byte	0x05
	.zero		1


	//   ....[54]....
        /*0450*/ 	.word	0x00002520
        /*0454*/ 	.word	0x000000ff
        /*0458*/ 	.word	0x00000000
        /*045c*/ 	.short	0x010a
        /*045e*/ 	.byte	0x05
	.zero		1


	//   ....[55]....
        /*0460*/ 	.word	0x000025b0
        /*0464*/ 	.word	0x000000ff
        /*0468*/ 	.word	0x00000000
        /*046c*/ 	.short	0x010a
        /*046e*/ 	.byte	0x05
	.zero		1


	//   ....[56]....
        /*0470*/ 	.word	0x00002640
        /*0474*/ 	.word	0x000000ff
        /*0478*/ 	.word	0x00000000
        /*047c*/ 	.short	0x010a
        /*047e*/ 	.byte	0x05
	.zero		1


	//   ....[57]....
        /*0480*/ 	.word	0x000026d0
        /*0484*/ 	.word	0x000000ff
        /*0488*/ 	.word	0x00000000
        /*048c*/ 	.short	0x010a
        /*048e*/ 	.byte	0x05
	.zero		1


	//   ....[58]....
        /*0490*/ 	.word	0x00002770
        /*0494*/ 	.word	0x00000000
        /*0498*/ 	.word	0x00000000
        /*049c*/ 	.short	0x010a
        /*049e*/ 	.byte	0xff
	.zero		1


	//   ....[59]....
        /*04a0*/ 	.word	0x00002890
        /*04a4*/ 	.word	0x00000000
        /*04a8*/ 	.word	0x00000120
        /*04ac*/ 	.short	0x010a
        /*04ae*/ 	.byte	0xff
	.zero		1


	//   ....[60]....
        /*04b0*/ 	.word	0x00002900
        /*04b4*/ 	.word	0x00000000
        /*04b8*/ 	.word	0x00000000
        /*04bc*/ 	.short	0x0101
        /*04be*/ 	.byte	0xff
	.zero		1


	//   ....[61]....
        /*04c0*/ 	.word	0x00002920
        /*04c4*/ 	.word	0x000000ff
        /*04c8*/ 	.word	0x000000d0
        /*04cc*/ 	.short	0x010a
        /*04ce*/ 	.byte	0x05
	.zero		1


	//   ....[62]....
        /*04d0*/ 	.word	0x00002a40
        /*04d4*/ 	.word	0x00000000
        /*04d8*/ 	.word	0x000000c0
        /*04dc*/ 	.short	0x010a
        /*04de*/ 	.byte	0xff
	.zero		1


	//   ....[63]....
        /*04e0*/ 	.word	0x00002b40
        /*04e4*/ 	.word	0x00000000
        /*04e8*/ 	.word	0x00000000
        /*04ec*/ 	.short	0x0101
        /*04ee*/ 	.byte	0xff
	.zero		1


	//   ....[64]....
        /*04f0*/ 	.word	0x00002bd0
        /*04f4*/ 	.word	0x000000ff
        /*04f8*/ 	.word	0x000000d0
        /*04fc*/ 	.short	0x0106
        /*04fe*/ 	.byte	0x05
	.zero		1


	//   ....[65]....
        /*0500*/ 	.word	0x00002bf0
        /*0504*/ 	.word	0x000000ff
        /*0508*/ 	.word	0x000000d0
        /*050c*/ 	.short	0x010a
        /*050e*/ 	.byte	0x05
	.zero		1


	//   ....[66]....
        /*0510*/ 	.word	0x00002c80
        /*0514*/ 	.word	0x000000ff
        /*0518*/ 	.word	0x000000d0
        /*051c*/ 	.short	0x0106
        /*051e*/ 	.byte	0x04
	.zero		1


	//   ....[67]....
        /*0520*/ 	.word	0x00002cc0
        /*0524*/ 	.word	0x00000000
        /*0528*/ 	.word	0x000000d0
        /*052c*/ 	.short	0x010a
        /*052e*/ 	.byte	0xff
	.zero		1


	//   ....[68]....
        /*0530*/ 	.word	0x00003200
        /*0534*/ 	.word	0x00000000
        /*0538*/ 	.word	0x000000c0
        /*053c*/ 	.short	0x010a
        /*053e*/ 	.byte	0xff
	.zero		1


	//   ....[69]....
        /*0540*/ 	.word	0x00003310
        /*0544*/ 	.word	0x00000003
        /*0548*/ 	.word	0x00000000
        /*054c*/ 	.short	0x0101
        /*054e*/ 	.byte	0xff
	.zero		1


	//   ....[70]....
        /*0550*/ 	.word	0x00003320
        /*0554*/ 	.word	0x000000ff
        /*0558*/ 	.word	0x00000000
        /*055c*/ 	.short	0x010a
        /*055e*/ 	.byte	0x06
	.zero		1


	//   ....[71]....
        /*0560*/ 	.word	0x00003340
        /*0564*/ 	.word	0x000000ff
        /*0568*/ 	.word	0x00000100
        /*056c*/ 	.short	0x010a
        /*056e*/ 	.byte	0x07
	.zero		1


	//   ....[72]....
        /*0570*/ 	.word	0x00003410
        /*0574*/ 	.word	0x000000ff
        /*0578*/ 	.word	0x00000000
        /*057c*/ 	.short	0x010a
        /*057e*/ 	.byte	0x06
	.zero		1


	//   ....[73]....
        /*0580*/ 	.word	0x00003540
        /*0584*/ 	.word	0x000000ff
        /*0588*/ 	.word	0x00000000
        /*058c*/ 	.short	0x010a
        /*058e*/ 	.byte	0x1a
	.zero		1


	//   ....[74]....
        /*0590*/ 	.word	0x000037e0
        /*0594*/ 	.word	0x000000ff
        /*0598*/ 	.word	0x00000000
        /*059c*/ 	.short	0x010a
        /*059e*/ 	.byte	0x06
	.zero		1


	//   ....[75]....
        /*05a0*/ 	.word	0x00003870
        /*05a4*/ 	.word	0x000000ff
        /*05a8*/ 	.word	0x00000000
        /*05ac*/ 	.short	0x010a
        /*05ae*/ 	.byte	0x06
	.zero		1


	//   ....[76]....
        /*05b0*/ 	.word	0x00003900
        /*05b4*/ 	.word	0x000000ff
        /*05b8*/ 	.word	0x00000000
        /*05bc*/ 	.short	0x010a
        /*05be*/ 	.byte	0x06
	.zero		1


	//   ....[77]....
        /*05c0*/ 	.word	0x00003990
        /*05c4*/ 	.word	0x000000ff
        /*05c8*/ 	.word	0x00000000
        /*05cc*/ 	.short	0x010a
        /*05ce*/ 	.byte	0x07
	.zero		1


	//   ....[78]....
        /*05d0*/ 	.word	0x00003dd0
        /*05d4*/ 	.word	0x00000000
        /*05d8*/ 	.word	0x000000c0
        /*05dc*/ 	.short	0x010a
        /*05de*/ 	.byte	0xff
	.zero		1


	//   ....[79]....
        /*05e0*/ 	.word	0x00003e90
        /*05e4*/ 	.word	0x00000000
        /*05e8*/ 	.word	0x00000000
        /*05ec*/ 	.short	0x0101
        /*05ee*/ 	.byte	0xff
	.zero		1


	//   ....[80]....
        /*05f0*/ 	.word	0x000041b0
        /*05f4*/ 	.word	0x000000ff
        /*05f8*/ 	.word	0x000000b8
        /*05fc*/ 	.short	0x010a
        /*05fe*/ 	.byte	0x07
	.zero		1


	//   ....[81]....
        /*0600*/ 	.word	0x000043d0
        /*0604*/ 	.word	0x000000ff
        /*0608*/ 	.word	0x00000098
        /*060c*/ 	.short	0x010a
        /*060e*/ 	.byte	0x0f
	.zero		1


	//   ....[82]....
        /*0610*/ 	.word	0x000045d0
        /*0614*/ 	.word	0x000000ff
        /*0618*/ 	.word	0x00000080
        /*061c*/ 	.short	0x010b
        /*061e*/ 	.byte	0x0f
	.zero		1


	//   ....[83]....
        /*0620*/ 	.word	0x00004620
        /*0624*/ 	.word	0x000000ff
        /*0628*/ 	.word	0x00000000
        /*062c*/ 	.short	0x0101
        /*062e*/ 	.byte	0x10
	.zero		1


	//   ....[84]....
        /*0630*/ 	.word	0x00004660
        /*0634*/ 	.word	0x000000ff
        /*0638*/ 	.word	0x00000098
        /*063c*/ 	.short	0x010a
        /*063e*/ 	.byte	0x0d
	.zero		1


	//   ....[85]....
        /*0640*/ 	.word	0x000048a0
        /*0644*/ 	.word	0x000000ff
        /*0648*/ 	.word	0x00000080
        /*064c*/ 	.short	0x010b
        /*064e*/ 	.byte	0x0d
	.zero		1


	//   ....[86]....
        /*0650*/ 	.word	0x00004910
        /*0654*/ 	.word	0x000000ff
        /*0658*/ 	.word	0x00000000
        /*065c*/ 	.short	0x0101
        /*065e*/ 	.byte	0x0f
	.zero		1


	//   ....[87]....
        /*0660*/ 	.word	0x00004960
        /*0664*/ 	.word	0x000000ff
        /*0668*/ 	.word	0x00000000
        /*066c*/ 	.short	0x010a
        /*066e*/ 	.byte	0x04
	.zero		1


	//   ....[88]....
        /*0670*/ 	.word	0x000049f0
        /*0674*/ 	.word	0x000000ff
        /*0678*/ 	.word	0x00000000
        /*067c*/ 	.short	0x010a
        /*067e*/ 	.byte	0x04
	.zero		1


	//   ....[89]....
        /*0680*/ 	.word	0x00004a90
        /*0684*/ 	.word	0x00000000
        /*0688*/ 	.word	0x00000000
        /*068c*/ 	.short	0x010a
        /*068e*/ 	.byte	0xff
	.zero		1


	//   ....[90]....
        /*0690*/ 	.word	0x00004dd0
        /*0694*/ 	.word	0x00000000
        /*0698*/ 	.word	0x000000c0
        /*069c*/ 	.short	0x010a
        /*069e*/ 	.byte	0xff
	.zero		1


	//   ....[91]....
        /*06a0*/ 	.word	0x00004ee0
        /*06a4*/ 	.word	0x00000000
        /*06a8*/ 	.word	0x00000000
        /*06ac*/ 	.short	0x0101
        /*06ae*/ 	.byte	0xff
	.zero		1


	//   ....[92]....
        /*06b0*/ 	.word	0x00005980
        /*06b4*/ 	.word	0x00000000
        /*06b8*/ 	.word	0x00000080
        /*06bc*/ 	.short	0x010a
        /*06be*/ 	.byte	0xff
	.zero		1


	//   ....[93]....
        /*06c0*/ 	.word	0x000059f0
        /*06c4*/ 	.word	0x00000049
        /*06c8*/ 	.word	0x000000e0
        /*06cc*/ 	.short	0x010a
        /*06ce*/ 	.byte	0xff
	.zero		1


	//   ....[94]....
        /*06d0*/ 	.word	0x00005ae0
        /*06d4*/ 	.word	0x00000000
        /*06d8*/ 	.word	0x00000080
        /*06dc*/ 	.short	0x010a
        /*06de*/ 	.byte	0xff
	.zero		1


	//   ....[95]....
        /*06e0*/ 	.word	0x00005c10
        /*06e4*/ 	.word	0x00000049
        /*06e8*/ 	.word	0x000000e0
        /*06ec*/ 	.short	0x010a
        /*06ee*/ 	.byte	0xff
	.zero		1


	//   ....[96]....
        /*06f0*/ 	.word	0x00006720
        /*06f4*/ 	.word	0x00000000
        /*06f8*/ 	.word	0x00000000
        /*06fc*/ 	.short	0x0101
        /*06fe*/ 	.byte	0xff
	.zero		1


	//   ....[97]....
        /*0700*/ 	.word	0x00006730
        /*0704*/ 	.word	0x00000002
        /*0708*/ 	.word	0x00000080
        /*070c*/ 	.short	0x010a
        /*070e*/ 	.byte	0xff
	.zero		1


	//   ....[98]....
        /*0710*/ 	.word	0x00006800
        /*0714*/ 	.word	0x00000002
        /*0718*/ 	.word	0x00000080
        /*071c*/ 	.short	0x010a
        /*071e*/ 	.byte	0xff
	.zero		1


	//   ....[99]....
        /*0720*/ 	.word	0x00006b50
        /*0724*/ 	.word	0x000000ff
        /*0728*/ 	.word	0x00000000
        /*072c*/ 	.short	0x0101
        /*072e*/ 	.byte	0x05
	.zero		1


	//   ....[100]....
        /*0730*/ 	.word	0x000074a0
        /*0734*/ 	.word	0x00000000
        /*0738*/ 	.word	0x00000000
        /*073c*/ 	.short	0x0101
        /*073e*/ 	.byte	0xff
	.zero		1


	//   ....[101]....
        /*0740*/ 	.word	0x00007710
        /*0744*/ 	.word	0x000000ff
        /*0748*/ 	.word	0x00000000
        /*074c*/ 	.short	0x0101
        /*074e*/ 	.byte	0x04
	.zero		1


	//   ....[102]....
        /*0750*/ 	.word	0x00007730
        /*0754*/ 	.word	0x00000002
        /*0758*/ 	.word	0x00000130
        /*075c*/ 	.short	0x010a
        /*075e*/ 	.byte	0xff
	.zero		1


	//   ....[103]....
        /*0760*/ 	.word	0x00007790
        /*0764*/ 	.word	0x00000002
        /*0768*/ 	.word	0x00000040
        /*076c*/ 	.short	0x010a
        /*076e*/ 	.byte	0xff
	.zero		1


	//   ....[104]....
        /*0770*/ 	.word	0x000077f0
        /*0774*/ 	.word	0x00000002
        /*0778*/ 	.word	0x00000040
        /*077c*/ 	.short	0x010a
        /*077e*/ 	.byte	0xff
	.zero		1


	//   ....[105]....
        /*0780*/ 	.word	0x00007840
        /*0784*/ 	.word	0x00000002
        /*0788*/ 	.word	0x000000c0
        /*078c*/ 	.short	0x010a
        /*078e*/ 	.byte	0xff
	.zero		1


	//   ....[106]....
        /*0790*/ 	.word	0x000078a0
        /*0794*/ 	.word	0x00000000
        /*0798*/ 	.word	0x00000000
        /*079c*/ 	.short	0x010a
        /*079e*/ 	.byte	0xff
	.zero		1


	//   ....[107]....
        /*07a0*/ 	.word	0x00007900
        /*07a4*/ 	.word	0x00000000
        /*07a8*/ 	.word	0x00000000
        /*07ac*/ 	.short	0x010a
        /*07ae*/ 	.byte	0xff
	.zero		1


	//   ....[108]....
        /*07b0*/ 	.word	0x00007960
        /*07b4*/ 	.word	0x00000000
        /*07b8*/ 	.word	0x00000000
        /*07bc*/ 	.short	0x010a
        /*07be*/ 	.byte	0xff
	.zero		1


	//   ....[109]....
        /*07c0*/ 	.word	0x000079c0
        /*07c4*/ 	.word	0x00000000
        /*07c8*/ 	.word	0x00000000
        /*07cc*/ 	.short	0x010a
        /*07ce*/ 	.byte	0xff
	.zero		1


	//   ....[110]....
        /*07d0*/ 	.word	0x00007a20
        /*07d4*/ 	.word	0x00000000
        /*07d8*/ 	.word	0x00000000
        /*07dc*/ 	.short	0x010a
        /*07de*/ 	.byte	0xff
	.zero		1


	//   ....[111]....
        /*07e0*/ 	.word	0x00007a80
        /*07e4*/ 	.word	0x00000000
        /*07e8*/ 	.word	0x00000000
        /*07ec*/ 	.short	0x010a
        /*07ee*/ 	.byte	0xff
	.zero		1


	//   ....[112]....
        /*07f0*/ 	.word	0x00007ae0
        /*07f4*/ 	.word	0x00000000
        /*07f8*/ 	.word	0x00000000
        /*07fc*/ 	.short	0x010a
        /*07fe*/ 	.byte	0xff
	.zero		1


	//   ....[113]....
        /*0800*/ 	.word	0x00007b30
        /*0804*/ 	.word	0x00000000
        /*0808*/ 	.word	0x00000120
        /*080c*/ 	.short	0x010a
        /*080e*/ 	.byte	0xff
	.zero		1


	//   ....[114]....
        /*0810*/ 	.word	0x00007b90
        /*0814*/ 	.word	0x00000000
        /*0818*/ 	.word	0x000000d0
        /*081c*/ 	.short	0x010a
        /*081e*/ 	.byte	0xff
	.zero		1


	//   ....[115]....
        /*0820*/ 	.word	0x00007be0
        /*0824*/ 	.word	0x00000000
        /*0828*/ 	.word	0x000000c0
        /*082c*/ 	.short	0x010a
        /*082e*/ 	.byte	0xff
	.zero		1


	//   ....[116]....
        /*0830*/ 	.word	0x00007c40
        /*0834*/ 	.word	0x00000000
        /*0838*/ 	.word	0x000000d0
        /*083c*/ 	.short	0x010a
        /*083e*/ 	.byte	0xff
	.zero		1


	//   ....[117]....
        /*0840*/ 	.word	0x00007c90
        /*0844*/ 	.word	0x00000000
        /*0848*/ 	.word	0x000000c0
        /*084c*/ 	.short	0x010a
        /*084e*/ 	.byte	0xff
	.zero		1


	//   ....[118]....
        /*0850*/ 	.word	0x00007cf0
        /*0854*/ 	.word	0x00000002
        /*0858*/ 	.word	0x00000100
        /*085c*/ 	.short	0x010a
        /*085e*/ 	.byte	0xff
	.zero		1


	//   ....[119]....
        /*0860*/ 	.word	0x00007d50
        /*0864*/ 	.word	0x00000000
        /*0868*/ 	.word	0x00000000
        /*086c*/ 	.short	0x010a
        /*086e*/ 	.byte	0xff
	.zero		1


	//   ....[120]....
        /*0870*/ 	.word	0x00007db0
        /*0874*/ 	.word	0x00000000
        /*0878*/ 	.word	0x00000000
        /*087c*/ 	.short	0x010a
        /*087e*/ 	.byte	0xff
	.zero		1


	//   ....[121]....
        /*0880*/ 	.word	0x00007e10
        /*0884*/ 	.word	0x00000000
        /*0888*/ 	.word	0x00000000
        /*088c*/ 	.short	0x010a
        /*088e*/ 	.byte	0xff
	.zero		1


	//   ....[122]....
        /*0890*/ 	.word	0x00007e70
        /*0894*/ 	.word	0x00000000
        /*0898*/ 	.word	0x00000000
        /*089c*/ 	.short	0x010a
        /*089e*/ 	.byte	0xff
	.zero		1


	//   ....[123]....
        /*08a0*/ 	.word	0x00007ed0
        /*08a4*/ 	.word	0x00000000
        /*08a8*/ 	.word	0x00000000
        /*08ac*/ 	.short	0x010a
        /*08ae*/ 	.byte	0xff
	.zero		1


	//   ....[124]....
        /*08b0*/ 	.word	0x00007f20
        /*08b4*/ 	.word	0x00000000
        /*08b8*/ 	.word	0x000000c0
        /*08bc*/ 	.short	0x010a
        /*08be*/ 	.byte	0xff
	.zero		1


	//   ....[125]....
        /*08c0*/ 	.word	0x00007f80
        /*08c4*/ 	.word	0x00000000
        /*08c8*/ 	.word	0x000000b8
        /*08cc*/ 	.short	0x010a
        /*08ce*/ 	.byte	0xff
	.zero		1


	//   ....[126]....
        /*08d0*/ 	.word	0x00007fe0
        /*08d4*/ 	.word	0x00000000
        /*08d8*/ 	.word	0x00000098
        /*08dc*/ 	.short	0x010a
        /*08de*/ 	.byte	0xff
	.zero		1


	//   ....[127]....
        /*08e0*/ 	.word	0x00008040
        /*08e4*/ 	.word	0x00000000
        /*08e8*/ 	.word	0x00000098
        /*08ec*/ 	.short	0x010a
        /*08ee*/ 	.byte	0xff
	.zero		1


	//   ....[128]....
        /*08f0*/ 	.word	0x000080a0
        /*08f4*/ 	.word	0x00000000
        /*08f8*/ 	.word	0x00000000
        /*08fc*/ 	.short	0x010a
        /*08fe*/ 	.byte	0xff
	.zero		1


	//   ....[129]....
        /*0900*/ 	.word	0x00008100
        /*0904*/ 	.word	0x00000000
        /*0908*/ 	.word	0x00000000
        /*090c*/ 	.short	0x010a
        /*090e*/ 	.byte	0xff
	.zero		1


	//   ....[130]....
        /*0910*/ 	.word	0x00008150
        /*0914*/ 	.word	0x00000000
        /*0918*/ 	.word	0x000000c0
        /*091c*/ 	.short	0x010a
        /*091e*/ 	.byte	0xff
	.zero		1


	//   ....[131]....
        /*0920*/ 	.word	0x000081a0
        /*0924*/ 	.word	0x00000000
        /*0928*/ 	.word	0x00000080
        /*092c*/ 	.short	0x010a
        /*092e*/ 	.byte	0xff
	.zero		1


	//   ....[132]....
        /*0930*/ 	.word	0x000081f0
        /*0934*/ 	.word	0x00000049
        /*0938*/ 	.word	0x000000e0
        /*093c*/ 	.short	0x010a
        /*093e*/ 	.byte	0xff
	.zero		1


	//   ....[133]....
        /*0940*/ 	.word	0x00008240
        /*0944*/ 	.word	0x00000002
        /*0948*/ 	.word	0x00000080
        /*094c*/ 	.short	0x010a
        /*094e*/ 	.byte	0xff
	.zero		1


	//----- nvinfo : EIATTR_NUM_MBARRIERS
	.align		4
.L_47:
        /*0950*/ 	.byte	0x03, 0x38
        /*0952*/ 	.short	0x0028


	//----- nvinfo : EIATTR_EXIT_INSTR_OFFSETS
	.align		4
        /*0954*/ 	.byte	0x04, 0x1c
        /*0956*/ 	.short	(.L_49 - .L_48)


	//   ....[0]....
.L_48:
        /*0958*/ 	.word	0x000027a0


	//   ....[1]....
        /*095c*/ 	.word	0x00002c90


	//   ....[2]....
        /*0960*/ 	.word	0x00002cf0


	//   ....[3]....
        /*0964*/ 	.word	0x00003bf0


	//   ....[4]....
        /*0968*/ 	.word	0x00004ac0


	//   ....[5]....
        /*096c*/ 	.word	0x00004b00


	//   ....[6]....
        /*0970*/ 	.word	0x00007600


	//   ....[7]....
        /*0974*/ 	.word	0x00007680


	//   ....[8]....
        /*0978*/ 	.word	0x000076b0


	//   ....[9]....
        /*097c*/ 	.word	0x00007720


	//----- nvinfo : EIATTR_MAX_THREADS
	.align		4
.L_49:
        /*0980*/ 	.byte	0x04, 0x05
        /*0982*/ 	.short	(.L_51 - .L_50)
.L_50:
        /*0984*/ 	.word	0x00000100
        /*0988*/ 	.word	0x00000001
        /*098c*/ 	.word	0x00000001


	//----- nvinfo : EIATTR_CRS_STACK_SIZE
	.align		4
.L_51:
        /*0990*/ 	.byte	0x04, 0x1e
        /*0992*/ 	.short	(.L_53 - .L_52)
.L_52:
        /*0994*/ 	.word	0x00000000


	//----- nvinfo : EIATTR_CBANK_PARAM_SIZE
	.align		4
.L_53:
        /*0998*/ 	.byte	0x03, 0x19
        /*099a*/ 	.short	0x0800


	//----- nvinfo : EIATTR_PARAM_CBANK
	.align		4
        /*099c*/ 	.byte	0x04, 0x0a
        /*099e*/ 	.short	(.L_55 - .L_54)
	.align		4
.L_54:
        /*09a0*/ 	.word	index@(.nv.constant0._ZN7cutlass13device_kernelINS_4gemm6kernel13GemmUniversalIN4cute5tupleIJiiiiEEENS1_10collective13CollectiveMmaINS1_35MainloopSm100TmaUmmaWarpSpecializedILi8ELi2ELi4ENS5_IJNS4_1CILi1EEESB_SB_EEEEENS5_IJNSA_ILi128EEENSA_ILi64EEESF_EEENS_6half_tENS5_IJlSB_lEEESH_SI_NS4_8TiledMMAINS4_8MMA_AtomIJNS4_20SM100_MMA_F16BF16_SSISH_SH_fLi128ELi64ELNS4_4UMMA5MajorE0ELSN_0ELNSM_7ScaleInE0ELSO_0EEEEEENS4_6LayoutISC_NS5_IJNSA_ILi0EEESS_SS_EEEEENS5_IJNS4_10UnderscoreESV_SV_EEEEENS4_13SM90_TMA_LOADENS4_14ComposedLayoutINS4_7SwizzleILi3ELi4ELi3EEENS4_18smem_ptr_flag_bitsILi16EEENSR_INS5_IJNSA_ILi8EEESF_EEENS5_IJSF_SB_EEEEEEEvNS4_8identityESY_S18_vS19_EENS_8epilogue10collective18CollectiveEpilogueINS1B_23Sm100TmaWarpSpecializedILi3ELi2ELi32ELb1ELb0EEEJSG_NS5_IJNSR_ISE_SB_EENSR_INSA_ILi32EEESB_EEEEESH_SI_SH_SI_NS1B_6fusion15FusionCallbacksIS1F_NS1K_17LinearCombinationISH_fSH_fLNS_15FloatRoundStyleE2EEESG_S1J_JEEENS4_5SM1004TMEM4LOAD26SM100_TMEM_LOAD_32dp32b32xESY_NSZ_INS10_ILi2ELi4ELi3EEES13_NSR_INS5_IJS14_S1H_EEENS5_IJS1H_SB_EEEEEEENS4_39AutoVectorizingCopyWithAssumedAlignmentILi128EEENS4_14SM90_TMA_STOREES1Y_S20_S20_EEEvvEEEEvNT_6ParamsE)
        /*09a4*/ 	.short	0x0380
        /*09a6*/ 	.short	0x0800


	//----- nvinfo : EIATTR_SW_WAR
	.align		4
.L_55:
        /*09a8*/ 	.byte	0x04, 0x36
        /*09aa*/ 	.short	(.L_57 - .L_56)
.L_56:
        /*09ac*/ 	.word	0x00000008
.L_57:


//--------------------- .nv.callgraph             --------------------------
	.section	.nv.callgraph,"",@"SHT_CUDA_CALLGRAPH"
	.align	4
	.sectionentsize	8
	.align		4
        /*0000*/ 	.word	0x00000000
	.align		4
        /*0004*/ 	.word	0xffffffff
	.align		4
        /*0008*/ 	.word	index@(_ZN7cutlass13device_kernelINS_4gemm6kernel13GemmUniversalIN4cute5tupleIJiiiiEEENS1_10collective13CollectiveMmaINS1_35MainloopSm100TmaUmmaWarpSpecializedILi8ELi2ELi4ENS5_IJNS4_1CILi1EEESB_SB_EEEEENS5_IJNSA_ILi128EEENSA_ILi64EEESF_EEENS_6half_tENS5_IJlSB_lEEESH_SI_NS4_8TiledMMAINS4_8MMA_AtomIJNS4_20SM100_MMA_F16BF16_SSISH_SH_fLi128ELi64ELNS4_4UMMA5MajorE0ELSN_0ELNSM_7ScaleInE0ELSO_0EEEEEENS4_6LayoutISC_NS5_IJNSA_ILi0EEESS_SS_EEEEENS5_IJNS4_10UnderscoreESV_SV_EEEEENS4_13SM90_TMA_LOADENS4_14ComposedLayoutINS4_7SwizzleILi3ELi4ELi3EEENS4_18smem_ptr_flag_bitsILi16EEENSR_INS5_IJNSA_ILi8EEESF_EEENS5_IJSF_SB_EEEEEEEvNS4_8identityESY_S18_vS19_EENS_8epilogue10collective18CollectiveEpilogueINS1B_23Sm100TmaWarpSpecializedILi3ELi2ELi32ELb1ELb0EEEJSG_NS5_IJNSR_ISE_SB_EENSR_INSA_ILi32EEESB_EEEEESH_SI_SH_SI_NS1B_6fusion15FusionCallbacksIS1F_NS1K_17LinearCombinationISH_fSH_fLNS_15FloatRoundStyleE2EEESG_S1J_JEEENS4_5SM1004TMEM4LOAD26SM100_TMEM_LOAD_32dp32b32xESY_NSZ_INS10_ILi2ELi4ELi3EEES13_NSR_INS5_IJS14_S1H_EEENS5_IJS1H_SB_EEEEEEENS4_39AutoVectorizingCopyWithAssumedAlignmentILi128EEENS4_14SM90_TMA_STOREES1Y_S20_S20_EEEvvEEEEvNT_6ParamsE)
	.align		4
        /*000c*/ 	.word	index@(__assertfail)
	.align		4
        /*0010*/ 	.word	0x00000000
	.align		4
        /*0014*/ 	.word	0xfffffffe
	.align		4
        /*0018*/ 	.word	0x00000000
	.align		4
        /*001c*/ 	.word	0xfffffffd
	.align		4
        /*0020*/ 	.word	0x00000000
	.align		4
        /*0024*/ 	.word	0xfffffffc


//--------------------- .nv.constant4             --------------------------
	.section	.nv.constant4,"a",@progbits
	.align	8
	.align		8
.nv.constant4:
        /*0000*/ 	.dword	__assertfail
	.align		8
        /*0008*/ 	.dword	__unnamed_1
	.align		8
        /*0010*/ 	.dword	__unnamed_2
	.align		8
        /*0018*/ 	.dword	_ZN39_INTERNAL_aadd64ab_4_k_cu_b100120d_26314cuda3std3__45__cpo5beginE
	.align		8
        /*0020*/ 	.dword	_ZN39_INTERNAL_aadd64ab_4_k_cu_b100120d_26314cuda3std3__45__cpo3endE
	.align		8
        /*0028*/ 	.dword	_ZN39_INTERNAL_aadd64ab_4_k_cu_b100120d_26314cuda3std3__45__cpo6cbeginE
	.align		8
        /*0030*/ 	.dword	_ZN39_INTERNAL_aadd64ab_4_k_cu_b100120d_26314cuda3std3__45__cpo4cendE
	.align		8
        /*0038*/ 	.dword	_ZN39_INTERNAL_aadd64ab_4_k_cu_b100120d_26314cuda3std3__441_GLOBAL__N__aadd64ab_4_k_cu_b100120d_26316ignoreE
	.align		8
        /*0040*/ 	.dword	_ZN39_INTERNAL_aadd64ab_4_k_cu_b100120d_26314cuda3std3__419piecewise_constructE
	.align		8
        /*0048*/ 	.dword	_ZN39_INTERNAL_aadd64ab_4_k_cu_b100120d_26314cuda3std3__48in_placeE
	.align		8
        /*0050*/ 	.dword	_ZN39_INTERNAL_aadd64ab_4_k_cu_b100120d_26314cuda3std6ranges3__45__cpo4swapE
	.align		8
        /*0058*/ 	.dword	_ZN39_INTERNAL_aadd64ab_4_k_cu_b100120d_26314cuda3std6ranges3__45__cpo9iter_moveE
	.align		8
        /*0060*/ 	.dword	_ZN39_INTERNAL_aadd64ab_4_k_cu_b100120d_26314cute7productE
	.align		8
        /*0068*/ 	.dword	_ZN39_INTERNAL_aadd64ab_4_k_cu_b100120d_26314cute1_E
	.align		8
        /*0070*/ 	.dword	$str$25
	.align		8
        /*0078*/ 	.dword	$str$26
	.align		8
        /*0080*/ 	.dword	$str$27
	.align		8
        /*0088*/ 	.dword	$str$28


//--------------------- .text._ZN7cutlass13device_kernelINS_4gemm6kernel13GemmUniversalIN4cute5tupleIJiiiiEEENS1_10collective13CollectiveMmaINS1_35MainloopSm100TmaUmmaWarpSpecializedILi8ELi2ELi4ENS5_IJNS4_1CILi1EEESB_SB_EEEEENS5_IJNSA_ILi128EEENSA_ILi64EEESF_EEENS_6half_tENS5_IJlSB_lEEESH_SI_NS4_8TiledMMAINS4_8MMA_AtomIJNS4_20SM100_MMA_F16BF16_SSISH_SH_fLi128ELi64ELNS4_4UMMA5MajorE0ELSN_0ELNSM_7ScaleInE0ELSO_0EEEEEENS4_6LayoutISC_NS5_IJNSA_ILi0EEESS_SS_EEEEENS5_IJNS4_10UnderscoreESV_SV_EEEEENS4_13SM90_TMA_LOADENS4_14ComposedLayoutINS4_7SwizzleILi3ELi4ELi3EEENS4_18smem_ptr_flag_bitsILi16EEENSR_INS5_IJNSA_ILi8EEESF_EEENS5_IJSF_SB_EEEEEEEvNS4_8identityESY_S18_vS19_EENS_8epilogue10collective18CollectiveEpilogueINS1B_23Sm100TmaWarpSpecializedILi3ELi2ELi32ELb1ELb0EEEJSG_NS5_IJNSR_ISE_SB_EENSR_INSA_ILi32EEESB_EEEEESH_SI_SH_SI_NS1B_6fusion15FusionCallbacksIS1F_NS1K_17LinearCombinationISH_fSH_fLNS_15FloatRoundStyleE2EEESG_S1J_JEEENS4_5SM1004TMEM4LOAD26SM100_TMEM_LOAD_32dp32b32xESY_NSZ_INS10_ILi2ELi4ELi3EEES13_NSR_INS5_IJS14_S1H_EEENS5_IJS1H_SB_EEEEEEENS4_39AutoVectorizingCopyWithAssumedAlignmentILi128EEENS4_14SM90_TMA_STOREES1Y_S20_S20_EEEvvEEEEvNT_6ParamsE --------------------------
	.section	.text._ZN7cutlass13device_kernelINS_4gemm6kernel13GemmUniversalIN4cute5tupleIJiiiiEEENS1_10collective13CollectiveMmaINS1_35MainloopSm100TmaUmmaWarpSpecializedILi8ELi2ELi4ENS5_IJNS4_1CILi1EEESB_SB_EEEEENS5_IJNSA_ILi128EEENSA_ILi64EEESF_EEENS_6half_tENS5_IJlSB_lEEESH_SI_NS4_8TiledMMAINS4_8MMA_AtomIJNS4_20SM100_MMA_F16BF16_SSISH_SH_fLi128ELi64ELNS4_4UMMA5MajorE0ELSN_0ELNSM_7ScaleInE0ELSO_0EEEEEENS4_6LayoutISC_NS5_IJNSA_ILi0EEESS_SS_EEEEENS5_IJNS4_10UnderscoreESV_SV_EEEEENS4_13SM90_TMA_LOADENS4_14ComposedLayoutINS4_7SwizzleILi3ELi4ELi3EEENS4_18smem_ptr_flag_bitsILi16EEENSR_INS5_IJNSA_ILi8EEESF_EEENS5_IJSF_SB_EEEEEEEvNS4_8identityESY_S18_vS19_EENS_8epilogue10collective18CollectiveEpilogueINS1B_23Sm100TmaWarpSpecializedILi3ELi2ELi32ELb1ELb0EEEJSG_NS5_IJNSR_ISE_SB_EENSR_INSA_ILi32EEESB_EEEEESH_SI_SH_SI_NS1B_6fusion15FusionCallbacksIS1F_NS1K_17LinearCombinationISH_fSH_fLNS_15FloatRoundStyleE2EEESG_S1J_JEEENS4_5SM1004TMEM4LOAD26SM100_TMEM_LOAD_32dp32b32xESY_NSZ_INS10_ILi2ELi4ELi3EEES13_NSR_INS5_IJS14_S1H_EEENS5_IJS1H_SB_EEEEEEENS4_39AutoVectorizingCopyWithAssumedAlignmentILi128EEENS4_14SM90_TMA_STOREES1Y_S20_S20_EEEvvEEEEvNT_6ParamsE,"ax",@progbits
	.align	128
.text._ZN7cutlass13device_kernelINS_4gemm6kernel13GemmUniversalIN4cute5tupleIJiiiiEEENS1_10collective13CollectiveMmaINS1_35MainloopSm100TmaUmmaWarpSpecializedILi8ELi2ELi4ENS5_IJNS4_1CILi1EEESB_SB_EEEEENS5_IJNSA_ILi128EEENSA_ILi64EEESF_EEENS_6half_tENS5_IJlSB_lEEESH_SI_NS4_8TiledMMAINS4_8MMA_AtomIJNS4_20SM100_MMA_F16BF16_SSISH_SH_fLi128ELi64ELNS4_4UMMA5MajorE0ELSN_0ELNSM_7ScaleInE0ELSO_0EEEEEENS4_6LayoutISC_NS5_IJNSA_ILi0EEESS_SS_EEEEENS5_IJNS4_10UnderscoreESV_SV_EEEEENS4_13SM90_TMA_LOADENS4_14ComposedLayoutINS4_7SwizzleILi3ELi4ELi3EEENS4_18smem_ptr_flag_bitsILi16EEENSR_INS5_IJNSA_ILi8EEESF_EEENS5_IJSF_SB_EEEEEEEvNS4_8identityESY_S18_vS19_EENS_8epilogue10collective18CollectiveEpilogueINS1B_23Sm100TmaWarpSpecializedILi3ELi2ELi32ELb1ELb0EEEJSG_NS5_IJNSR_ISE_SB_EENSR_INSA_ILi32EEESB_EEEEESH_SI_SH_SI_NS1B_6fusion15FusionCallbacksIS1F_NS1K_17LinearCombinationISH_fSH_fLNS_15FloatRoundStyleE2EEESG_S1J_JEEENS4_5SM1004TMEM4LOAD26SM100_TMEM_LOAD_32dp32b32xESY_NSZ_INS10_ILi2ELi4ELi3EEES13_NSR_INS5_IJS14_S1H_EEENS5_IJS1H_SB_EEEEEEENS4_39AutoVectorizingCopyWithAssumedAlignmentILi128EEENS4_14SM90_TMA_STOREES1Y_S20_S20_EEEvvEEEEvNT_6ParamsE:
        .type           _ZN7cutlass13device_kernelINS_4gemm6kernel13GemmUniversalIN4cute5tupleIJiiiiEEENS1_10collective13CollectiveMmaINS1_35MainloopSm100TmaUmmaWarpSpecializedILi8ELi2ELi4ENS5_IJNS4_1CILi1EEESB_SB_EEEEENS5_IJNSA_ILi128EEENSA_ILi64EEESF_EEENS_6half_tENS5_IJlSB_lEEESH_SI_NS4_8TiledMMAINS4_8MMA_AtomIJNS4_20SM100_MMA_F16BF16_SSISH_SH_fLi128ELi64ELNS4_4UMMA5MajorE0ELSN_0ELNSM_7ScaleInE0ELSO_0EEEEEENS4_6LayoutISC_NS5_IJNSA_ILi0EEESS_SS_EEEEENS5_IJNS4_10UnderscoreESV_SV_EEEEENS4_13SM90_TMA_LOADENS4_14ComposedLayoutINS4_7SwizzleILi3ELi4ELi3EEENS4_18smem_ptr_flag_bitsILi16EEENSR_INS5_IJNSA_ILi8EEESF_EEENS5_IJSF_SB_EEEEEEEvNS4_8identityESY_S18_vS19_EENS_8epilogue10collective18CollectiveEpilogueINS1B_23Sm100TmaWarpSpecializedILi3ELi2ELi32ELb1ELb0EEEJSG_NS5_IJNSR_ISE_SB_EENSR_INSA_ILi32EEESB_EEEEESH_SI_SH_SI_NS1B_6fusion15FusionCallbacksIS1F_NS1K_17LinearCombinationISH_fSH_fLNS_15FloatRoundStyleE2EEESG_S1J_JEEENS4_5SM1004TMEM4LOAD26SM100_TMEM_LOAD_32dp32b32xESY_NSZ_INS10_ILi2ELi4ELi3EEES13_NSR_INS5_IJS14_S1H_EEENS5_IJS1H_SB_EEEEEEENS4_39AutoVectorizingCopyWithAssumedAlignmentILi128EEENS4_14SM90_TMA_STOREES1Y_S20_S20_EEEvvEEEEvNT_6ParamsE,@function
        .size           _ZN7cutlass13device_kernelINS_4gemm6kernel13GemmUniversalIN4cute5tupleIJiiiiEEENS1_10collective13CollectiveMmaINS1_35MainloopSm100TmaUmmaWarpSpecializedILi8ELi2ELi4ENS5_IJNS4_1CILi1EEESB_SB_EEEEENS5_IJNSA_ILi128EEENSA_ILi64EEESF_EEENS_6half_tENS5_IJlSB_lEEESH_SI_NS4_8TiledMMAINS4_8MMA_AtomIJNS4_20SM100_MMA_F16BF16_SSISH_SH_fLi128ELi64ELNS4_4UMMA5MajorE0ELSN_0ELNSM_7ScaleInE0ELSO_0EEEEEENS4_6LayoutISC_NS5_IJNSA_ILi0EEESS_SS_EEEEENS5_IJNS4_10UnderscoreESV_SV_EEEEENS4_13SM90_TMA_LOADENS4_14ComposedLayoutINS4_7SwizzleILi3ELi4ELi3EEENS4_18smem_ptr_flag_bitsILi16EEENSR_INS5_IJNSA_ILi8EEESF_EEENS5_IJSF_SB_EEEEEEEvNS4_8identityESY_S18_vS19_EENS_8epilogue10collective18CollectiveEpilogueINS1B_23Sm100TmaWarpSpecializedILi3ELi2ELi32ELb1ELb0EEEJSG_NS5_IJNSR_ISE_SB_EENSR_INSA_ILi32EEESB_EEEEESH_SI_SH_SI_NS1B_6fusion15FusionCallbacksIS1F_NS1K_17LinearCombinationISH_fSH_fLNS_15FloatRoundStyleE2EEESG_S1J_JEEENS4_5SM1004TMEM4LOAD26SM100_TMEM_LOAD_32dp32b32xESY_NSZ_INS10_ILi2ELi4ELi3EEES13_NSR_INS5_IJS14_S1H_EEENS5_IJS1H_SB_EEEEEEENS4_39AutoVectorizingCopyWithAssumedAlignmentILi128EEENS4_14SM90_TMA_STOREES1Y_S20_S20_EEEvvEEEEvNT_6ParamsE,(.L_x_166 - _ZN7cutlass13device_kernelINS_4gemm6kernel13GemmUniversalIN4cute5tupleIJiiiiEEENS1_10collective13CollectiveMmaINS1_35MainloopSm100TmaUmmaWarpSpecializedILi8ELi2ELi4ENS5_IJNS4_1CILi1EEESB_SB_EEEEENS5_IJNSA_ILi128EEENSA_ILi64EEESF_EEENS_6half_tENS5_IJlSB_lEEESH_SI_NS4_8TiledMMAINS4_8MMA_AtomIJNS4_20SM100_MMA_F16BF16_SSISH_SH_fLi128ELi64ELNS4_4UMMA5MajorE0ELSN_0ELNSM_7ScaleInE0ELSO_0EEEEEENS4_6LayoutISC_NS5_IJNSA_ILi0EEESS_SS_EEEEENS5_IJNS4_10UnderscoreESV_SV_EEEEENS4_13SM90_TMA_LOADENS4_14ComposedLayoutINS4_7SwizzleILi3ELi4ELi3EEENS4_18smem_ptr_flag_bitsILi16EEENSR_INS5_IJNSA_ILi8EEESF_EEENS5_IJSF_SB_EEEEEEEvNS4_8identityESY_S18_vS19_EENS_8epilogue10collective18CollectiveEpilogueINS1B_23Sm100TmaWarpSpecializedILi3ELi2ELi32ELb1ELb0EEEJSG_NS5_IJNSR_ISE_SB_EENSR_INSA_ILi32EEESB_EEEEESH_SI_SH_SI_NS1B_6fusion15FusionCallbacksIS1F_NS1K_17LinearCombinationISH_fSH_fLNS_15FloatRoundStyleE2EEESG_S1J_JEEENS4_5SM1004TMEM4LOAD26SM100_TMEM_LOAD_32dp32b32xESY_NSZ_INS10_ILi2ELi4ELi3EEES13_NSR_INS5_IJS14_S1H_EEENS5_IJS1H_SB_EEEEEEENS4_39AutoVectorizingCopyWithAssumedAlignmentILi128EEENS4_14SM90_TMA_STOREES1Y_S20_S20_EEEvvEEEEvNT_6ParamsE)
        .other          _ZN7cutlass13device_kernelINS_4gemm6kernel13GemmUniversalIN4cute5tupleIJiiiiEEENS1_10collective13CollectiveMmaINS1_35MainloopSm100TmaUmmaWarpSpecializedILi8ELi2ELi4ENS5_IJNS4_1CILi1EEESB_SB_EEEEENS5_IJNSA_ILi128EEENSA_ILi64EEESF_EEENS_6half_tENS5_IJlSB_lEEESH_SI_NS4_8TiledMMAINS4_8MMA_AtomIJNS4_20SM100_MMA_F16BF16_SSISH_SH_fLi128ELi64ELNS4_4UMMA5MajorE0ELSN_0ELNSM_7ScaleInE0ELSO_0EEEEEENS4_6LayoutISC_NS5_IJNSA_ILi0EEESS_SS_EEEEENS5_IJNS4_10UnderscoreESV_SV_EEEEENS4_13SM90_TMA_LOADENS4_14ComposedLayoutINS4_7SwizzleILi3ELi4ELi3EEENS4_18smem_ptr_flag_bitsILi16EEENSR_INS5_IJNSA_ILi8EEESF_EEENS5_IJSF_SB_EEEEEEEvNS4_8identityESY_S18_vS19_EENS_8epilogue10collective18CollectiveEpilogueINS1B_23Sm100TmaWarpSpecializedILi3ELi2ELi32ELb1ELb0EEEJSG_NS5_IJNSR_ISE_SB_EENSR_INSA_ILi32EEESB_EEEEESH_SI_SH_SI_NS1B_6fusion15FusionCallbacksIS1F_NS1K_17LinearCombinationISH_fSH_fLNS_15FloatRoundStyleE2EEESG_S1J_JEEENS4_5SM1004TMEM4LOAD26SM100_TMEM_LOAD_32dp32b32xESY_NSZ_INS10_ILi2ELi4ELi3EEES13_NSR_INS5_IJS14_S1H_EEENS5_IJS1H_SB_EEEEEEENS4_39AutoVectorizingCopyWithAssumedAlignmentILi128EEENS4_14SM90_TMA_STOREES1Y_S20_S20_EEEvvEEEEvNT_6ParamsE,@"STO_CUDA_ENTRY STV_DEFAULT"
_ZN7cutlass13device_kernelINS_4gemm6kernel13GemmUniversalIN4cute5tupleIJiiiiEEENS1_10collective13CollectiveMmaINS1_35MainloopSm100TmaUmmaWarpSpecializedILi8ELi2ELi4ENS5_IJNS4_1CILi1EEESB_SB_EEEEENS5_IJNSA_ILi128EEENSA_ILi64EEESF_EEENS_6half_tENS5_IJlSB_lEEESH_SI_NS4_8TiledMMAINS4_8MMA_AtomIJNS4_20SM100_MMA_F16BF16_SSISH_SH_fLi128ELi64ELNS4_4UMMA5MajorE0ELSN_0ELNSM_7ScaleInE0ELSO_0EEEEEENS4_6LayoutISC_NS5_IJNSA_ILi0EEESS_SS_EEEEENS5_IJNS4_10UnderscoreESV_SV_EEEEENS4_13SM90_TMA_LOADENS4_14ComposedLayoutINS4_7SwizzleILi3ELi4ELi3EEENS4_18smem_ptr_flag_bitsILi16EEENSR_INS5_IJNSA_ILi8EEESF_EEENS5_IJSF_SB_EEEEEEEvNS4_8identityESY_S18_vS19_EENS_8epilogue10collective18CollectiveEpilogueINS1B_23Sm100TmaWarpSpecializedILi3ELi2ELi32ELb1ELb0EEEJSG_NS5_IJNSR_ISE_SB_EENSR_INSA_ILi32EEESB_EEEEESH_SI_SH_SI_NS1B_6fusion15FusionCallbacksIS1F_NS1K_17LinearCombinationISH_fSH_fLNS_15FloatRoundStyleE2EEESG_S1J_JEEENS4_5SM1004TMEM4LOAD26SM100_TMEM_LOAD_32dp32b32xESY_NSZ_INS10_ILi2ELi4ELi3EEES13_NSR_INS5_IJS14_S1H_EEENS5_IJS1H_SB_EEEEEEENS4_39AutoVectorizingCopyWithAssumedAlignmentILi128EEENS4_14SM90_TMA_STOREES1Y_S20_S20_EEEvvEEEEvNT_6ParamsE:
[----:B------:R-:W1:Y:S01]  /*0000*/  LDC R1, c[0x0][0x37c] ;  /* 0x0000df00ff017b82 */ /* 0x000e620000000800 */
[----:B------:R-:W2:Y:S01]  /*0010*/  S2R R93, SR_TID.X ;  /* 0x00000000005d7919 */ /* 0x000ea20000002100 */
[----:B------:R-:W3:Y:S01]  /*0020*/  LDCU.64 UR4, c[0x0][0x890] ;  /* 0x00011200ff0477ac */ /* 0x000ee20008000a00 */
[----:B------:R-:W-:Y:S02]  /*0030*/  PRMT R88, RZ, 0x7610, R88 ;  /* 0x00007610ff587816 */ /* 0x000fe40000000058 */
[----:B------:R-:W-:Y:S01]  /*0040*/  ELECT P5, URZ, PT ;  /* 0x0000000000ff782f */ /* 0x000fe200038a0000 */
[----:B------:R-:W4:Y:S01]  /*0050*/  LDCU.64 UR46, c[0x0][0x358] ;  /* 0x00006b00ff2e77ac */ /* 0x000f220008000a00 */
[----:B---3--:R-:W-:-:S04]  /*0060*/  UISETP.NE.U32.AND UP0, UPT, UR4, URZ, UPT ;  /* 0x000000ff0400728c */ /* 0x008fc8000bf05070 */
[----:B------:R-:W-:Y:S01]  /*0070*/  UISETP.NE.AND.EX UP0, UPT, UR5, URZ, UPT, UP0 ;  /* 0x000000ff0500728c */ /* 0x000fe2000bf05300 */
[----:B--2---:R-:W-:-:S05]  /*0080*/  SHF.R.U32.HI R92, RZ, 0x5, R93 ;  /* 0x00000005ff5c7819 */ /* 0x004fca000001165d */
[----:B------:R-:W2:Y:S02]  /*0090*/  SHFL.IDX PT, R0, R92, RZ, 0x1f ;  /* 0x00001fff5c007589 */ /* 0x000ea400000e0000 */
[----:B--2---:R-:W-:Y:S01]  /*00a0*/  R2UR UR8, R0 ;  /* 0x00000000000872ca */ /* 0x004fe200000e0000 */
[----:B-1--4-:R-:W-:-:S14]  /*00b0*/  BRA.U UP0, `(.L_x_0) ;  /* 0x00000001002c7547 */ /* 0x012fdc000b800000 */
[----:B------:R-:W1:Y:S02]  /*00c0*/  LDCU.64 UR6, c[0x0][0x888] ;  /* 0x00011100ff0677ac */ /* 0x000e640008000a00 */
[----:B-1----:R-:W-:-:S04]  /*00d0*/  UISETP.NE.U32.AND UP0, UPT, UR6, URZ, UPT ;  /* 0x000000ff0600728c */ /* 0x002fc8000bf05070 */
[----:B------:R-:W-:-:S09]  /*00e0*/  UISETP.NE.AND.EX UP0, UPT, UR7, URZ, UPT, UP0 ;  /* 0x000000ff0700728c */ /* 0x000fd2000bf05300 */
[----:B------:R-:W-:Y:S05]  /*00f0*/  BRA.U !UP0, `(.L_x_1) ;  /* 0x0000000108107547 */ /* 0x000fea000b800000 */
[----:B------:R-:W1:Y:S02]  /*0100*/  LDC.64 R2, c[0x0][0x888] ;  /* 0x00022200ff027b82 */ /* 0x000e640000000a00 */
[----:B-1----:R1:W5:Y:S01]  /*0110*/  LDG.E R49, desc[UR46][R2.64] ;  /* 0x0000002e02317981 */ /* 0x002362000c1e1900 */
[----:B------:R-:W-:Y:S01]  /*0120*/  HFMA2 R88, -RZ, RZ, 0, 5.9604644775390625e-08 ;  /* 0x00000001ff587431 */ /* 0x000fe200000001ff */
[----:B------:R-:W-:Y:S05]  /*0130*/  BRA `(.L_x_0) ;  /* 0x00000000000c7947 */ /* 0x000fea0003800000 */
.L_x_1:
[----:B------:R-:W1:Y:S01]  /*0140*/  LDCU UR6, c[0x0][0x880] ;  /* 0x00011000ff0677ac */ /* 0x000e620008000800 */
[----:B------:R-:W-:Y:S01]  /*0150*/  HFMA2 R88, -RZ, RZ, 0, 5.9604644775390625e-08 ;  /* 0x00000001ff587431 */ /* 0x000fe200000001ff */
[----:B-1----:R-:W-:-:S07]  /*0160*/  MOV R49, UR6 ;  /* 0x0000000600317c02 */ /* 0x002fce0008000f00 */
.L_x_0:
[----:B------:R-:W2:Y:S02]  /*0170*/  LDCU.64 UR6, c[0x0][0x8b0] ;  /* 0x00011600ff0677ac */ /* 0x000ea40008000a00 */
[----:B--2---:R-:W-:-:S04]  /*0180*/  UISETP.NE.U32.AND UP0, UPT, UR6, URZ, UPT ;  /* 0x000000ff0600728c */ /* 0x004fc8000bf05070 */
[----:B------:R-:W-:-:S09]  /*0190*/  UISETP.NE.AND.EX UP0, UPT, UR7, URZ, UPT, UP0 ;  /* 0x000000ff0700728c */ /* 0x000fd2000bf05300 */
[----:B------:R-:W-:Y:S05]  /*01a0*/  BRA.U UP0, `(.L_x_2) ;  /* 0x0000000100247547 */ /* 0x000fea000b800000 */
[----:B------:R-:W2:Y:S02]  /*01b0*/  LDCU.64 UR6, c[0x0][0x8a8] ;  /* 0x00011500ff0677ac */ /* 0x000ea40008000a00 */
[----:B--2---:R-:W-:-:S04]  /*01c0*/  UISETP.NE.U32.AND UP0, UPT, UR6, URZ, UPT ;  /* 0x000000ff0600728c */ /* 0x004fc8000bf05070 */
[----:B------:R-:W-:-:S09]  /*01d0*/  UISETP.NE.AND.EX UP0, UPT, UR7, URZ, UPT, UP0 ;  /* 0x000000ff0700728c */ /* 0x000fd2000bf05300 */
[----:B------:R-:W-:Y:S05]  /*01e0*/  BRA.U !UP0, `(.L_x_3) ;  /* 0x00000001080c7547 */ /* 0x000fea000b800000 */
[----:B-1----:R-:W1:Y:S02]  /*01f0*/  LDC.64 R2, c[0x0][0x8a8] ;  /* 0x00022a00ff027b82 */ /* 0x002e640000000a00 */
[----:B-1----:R2:W5:Y:S01]  /*0200*/  LDG.E R47, desc[UR46][R2.64] ;  /* 0x0000002e022f7981 */ /* 0x002562000c1e1900 */
[----:B------:R-:W-:Y:S05]  /*0210*/  BRA `(.L_x_2) ;  /* 0x0000000000087947 */ /* 0x000fea0003800000 */
.L_x_3:
[----:B------:R-:W2:Y:S02]  /*0220*/  LDCU UR6, c[0x0][0x8a0] ;  /* 0x00011400ff0677ac */ /* 0x000ea40008000800 */
[----:B--2---:R-:W-:Y:S02]  /*0230*/  MOV R47, UR6 ;  /* 0x00000006002f7c02 */ /* 0x004fe40008000f00 */
.L_x_2:
[----:B------:R-:W-:Y:S01]  /*0240*/  IMAD.U32 R0, RZ, RZ, UR8 ;  /* 0x00000008ff007e24 */ /* 0x000fe2000f8e00ff */
[----:B------:R-:W-:Y:S04]  /*0250*/  BSSY.RECONVERGENT B0, `(.L_x_4) ;  /* 0x000000c000007945 */ /* 0x000fe80003800200 */
[C---:B------:R-:W-:Y:S02]  /*0260*/  ISETP.NE.OR P1, PT, R0.reuse, 0x1, !P5 ;  /* 0x000000010000780c */ /* 0x040fe40006f25670 */
[----:B------:R-:W-:-:S11]  /*0270*/  ISETP.NE.OR P0, PT, R0, 0x3, !P5 ;  /* 0x000000030000780c */ /* 0x000fd60006f05670 */
[----:B------:R-:W-:Y:S05]  /*0280*/  @P1 BRA `(.L_x_5) ;  /* 0x0000000000201947 */ /* 0x000fea0003800000 */
[----:B------:R-:W3:Y:S02]  /*0290*/  LDCU.64 UR6, c[0x0][0x348] ;  /* 0x00006900ff0677ac */ /* 0x000ee40008000a00 */
[----:B---3--:R-:W-:Y:S02]  /*02a0*/  UIADD3 UR10, UP1, UPT, UR6, 0x80, URZ ;  /* 0x00000080060a7890 */ /* 0x008fe4000ff3e0ff */
[----:B------:R-:W-:Y:S02]  /*02b0*/  UIADD3 UR6, UP0, UPT, UR6, 0x180, URZ ;  /* 0x0000018006067890 */ /* 0x000fe4000ff1e0ff */
[----:B------:R-:W-:Y:S02]  /*02c0*/  UIADD3.X UR11, UPT, UPT, URZ, UR7, URZ, UP1, !UPT ;  /* 0x00000007ff0b7290 */ /* 0x000fe40008ffe4ff */
[----:B------:R-:W-:-:S07]  /*02d0*/  UIADD3.X UR7, UPT, UPT, URZ, UR7, URZ, UP0, !UPT ;  /* 0x00000007ff077290 */ /* 0x000fce00087fe4ff */
[----:B------:R3:W-:Y:S02]  /*02e0*/  UTMACCTL.PF [UR10] ;  /* 0x000000000a0079b9 */ /* 0x0007e40008040000 */
[----:B------:R3:W-:Y:S02]  /*02f0*/  UTMACCTL.PF [UR6] ;  /* 0x00000000060079b9 */ /* 0x0007e40008040000 */
[----:B---3--:R-:W-:Y:S01]  /*0300*/  NOP ;  /* 0x0000000000007918 */ /* 0x008fe20000000000 */
.L_x_5:
[----:B------:R-:W-:Y:S05]  /*0310*/  BSYNC.RECONVERGENT B0 ;  /* 0x0000000000007941 */ /* 0x000fea0003800200 */
.L_x_4:
[----:B------:R-:W-:Y:S04]  /*0320*/  BSSY.RECONVERGENT B0, `(.L_x_6) ;  /* 0x000000a000007945 */ /* 0x000fe80003800200 */
        /* <DEDUP_REMOVED lines=9> */
.L_x_7:
[----:B------:R-:W-:Y:S05]  /*03c0*/  BSYNC.RECONVERGENT B0 ;  /* 0x0000000000007941 */ /* 0x000fea0003800200 */
.L_x_6:
[----:B------:R-:W3:Y:S01]  /*03d0*/  LDCU.64 UR6, c[0x0][0x888] ;  /* 0x00011100ff0677ac */ /* 0x000ee20008000a00 */
[----:B------:R-:W-:Y:S02]  /*03e0*/  UISETP.EQ.U32.AND UP1, UPT, UR4, URZ, UPT ;  /* 0x000000ff0400728c */ /* 0x000fe4000bf22070 */
[----:B------:R-:W-:Y:S02]  /*03f0*/  UPLOP3.LUT UP2, UPT, UPT, UPT, UPT, 0x80, 0x8 ;  /* 0x000000000008789c */ /* 0x000fe40003f4f070 */
[----:B---3--:R-:W-:-:S04]  /*0400*/  UISETP.NE.U32.AND UP0, UPT, UR6, URZ, UPT ;  /* 0x000000ff0600728c */ /* 0x008fc8000bf05070 */
[----:B------:R-:W-:-:S04]  /*0410*/  UISETP.NE.AND.EX UP0, UPT, UR7, URZ, UPT, UP0 ;  /* 0x000000ff0700728c */ /* 0x000fc8000bf05300 */
[----:B------:R-:W-:-:S04]  /*0420*/  UISETP.EQ.OR.EX UP3, UPT, UR5, URZ, !UP0, UP1 ;  /* 0x000000ff0500728c */ /* 0x000fc8000c762710 */
[----:B------:R-:W-:-:S05]  /*0430*/  UP2UR UR53, UPR, URZ, 0x8 ;  /* 0x00000008ff357883 */ /* 0x000fca0008000000 */
[----:B------:R-:W-:Y:S07]  /*0440*/  BRA.U !UP3, `(.L_x_8) ;  /* 0x000000010b207547 */ /* 0x000fee000b800000 */
[----:B------:R-:W-:Y:S01]  /*0450*/  UISETP.NE.U32.AND UP2, UPT, UR4, URZ, UPT ;  /* 0x000000ff0400728c */ /* 0x000fe2000bf45070 */
[----:B-----5:R-:W-:Y:S01]  /*0460*/  FSETP.NEU.AND P0, PT, R49, RZ, PT ;  /* 0x000000ff3100720b */ /* 0x020fe20003f0d000 */
[----:B------:R-:W-:Y:S02]  /*0470*/  USEL UR4, URZ, 0xffffffff, UP0 ;  /* 0xffffffffff047887 */ /* 0x000fe40008000000 */
[----:B------:R-:W-:-:S10]  /*0480*/  UISETP.NE.AND.EX UP2, UPT, UR5, URZ, UPT, UP2 ;  /* 0x000000ff0500728c */ /* 0x000fd4000bf45320 */
[----:B------:R-:W-:Y:S01]  /*0490*/  VOTEU.ANY UP1, P0 ;  /* 0x0000000000ff7886 */ /* 0x000fe20000020100 */
[----:B------:R-:W-:-:S04]  /*04a0*/  @!UP2 USEL UR4, URZ, 0xffffffff, UP1 ;  /* 0xffffffffff04a887 */ /* 0x000fc80008800000 */
[----:B------:R-:W-:-:S04]  /*04b0*/  ULOP3.LUT UR4, UR4, 0x1, URZ, 0xc0, !UPT ;  /* 0x0000000104047892 */ /* 0x000fc8000f8ec0ff */
[----:B------:R-:W-:-:S11]  /*04c0*/  UISETP.NE.U32.AND UP2, UPT, UR4, 0x1, UPT ;  /* 0x000000010400788c */ /* 0x000fd6000bf45070 */
.L_x_8:
[----:B-12---:R-:W1:Y:S01]  /*04d0*/  SHFL.IDX PT, R2, R92, RZ, 0x1f ;  /* 0x00001fff5c027589 */ /* 0x006e6200000e0000 */
[----:B------:R-:W-:-:S04]  /*04e0*/  UISETP.NE.AND UP1, UPT, UR8, 0x2, UPT ;  /* 0x000000020800788c */ /* 0x000fc8000bf25270 */
[----:B------:R-:W-:Y:S01]  /*04f0*/  USEL UR6, URZ, 0x1, UP1 ;  /* 0x00000001ff067887 */ /* 0x000fe20008800000 */
[----:B-1----:R-:W-:-:S13]  /*0500*/  ISETP.NE.AND P0, PT, R2, RZ, PT ;  /* 0x000000ff0200720c */ /* 0x002fda0003f05270 */
[----:B------:R-:W-:Y:S05]  /*0510*/  @P0 BRA `(.L_x_9) ;  /* 0x0000000000680947 */ /* 0x000fea0003800000 */
[----:B------:R-:W1:Y:S01]  /*0520*/  S2UR UR5, SR_CgaCtaId ;  /* 0x00000000000579c3 */ /* 0x000e620000008800 */
[----:B------:R-:W-:Y:S01]  /*0530*/  UMOV UR7, 0x400 ;  /* 0x0000040000077882 */ /* 0x000fe20000000000 */
[----:B------:R-:W-:Y:S01]  /*0540*/  UMOV UR4, 0x1 ;  /* 0x0000000100047882 */ /* 0x000fe20000000000 */
[----:B------:R-:W-:Y:S01]  /*0550*/  ELECT P0, URZ, PT ;  /* 0x0000000000ff782f */ /* 0x000fe20003800000 */
[----:B------:R-:W-:-:S04]  /*0560*/  UIADD3 UR10, UPT, UPT, -UR4, 0x100000, URZ ;  /* 0x00100000040a7890 */ /* 0x000fc8000fffe1ff */
[----:B------:R-:W-:Y:S02]  /*0570*/  USHF.L.U32 UR11, UR10, 0xb, URZ ;  /* 0x0000000b0a0b7899 */ /* 0x000fe400080006ff */
[----:B------:R-:W-:Y:S02]  /*0580*/  USHF.L.U32 UR10, UR10, 0x1, URZ ;  /* 0x000000010a0a7899 */ /* 0x000fe400080006ff */
[----:B-1----:R-:W-:Y:S01]  /*0590*/  ULEA UR5, UR5, UR7, 0x18 ;  /* 0x0000000705057291 */ /* 0x002fe2000f8ec0ff */
[----:B------:R-:W1:Y:S11]  /*05a0*/  FENCE.VIEW.ASYNC.S ;  /* 0x00000000000073c6 */ /* 0x000e760000000000 */
[----:B-1----:R1:W2:Y:S01]  /*05b0*/  SYNCS.EXCH.64 URZ, [UR5], UR10 ;  /* 0x0000000a05ff75b2 */ /* 0x0022a20008000100 */
[----:B------:R1:W3:Y:S01]  /*05c0*/  SYNCS.EXCH.64 URZ, [UR5+0x40], UR10 ;  /* 0x0000400a05ff75b2 */ /* 0x0002e20008000100 */
[----:B------:R1:W4:Y:S01]  /*05d0*/  SYNCS.EXCH.64 URZ, [UR5+0x8], UR10 ;  /* 0x0000080a05ff75b2 */ /* 0x0003220008000100 */
[----:B------:R1:W1:Y:S01]  /*05e0*/  SYNCS.EXCH.64 URZ, [UR5+0x48], UR10 ;  /* 0x0000480a05ff75b2 */ /* 0x0002620008000100 */
        /* <DEDUP_REMOVED lines=12> */
[----:B------:R-:W-:Y:S01]  /*06b0*/  NOP ;  /* 0x0000000000007918 */ /* 0x000fe20000000000 */
.L_x_9:
[----:B------:R-:W2:Y:S01]  /*06c0*/  SHFL.IDX PT, R2, R92, RZ, 0x1f ;  /* 0x00001fff5c027589 */ /* 0x000ea200000e0000 */
[----:B------:R-:W-:Y:S01]  /*06d0*/  NOP ;  /* 0x0000000000007918 */ /* 0x000fe20000000000 */
[----:B--2---:R-:W-:-:S13]  /*06e0*/  ISETP.NE.AND P0, PT, R2, 0x1, PT ;  /* 0x000000010200780c */ /* 0x004fda0003f05270 */
[----:B------:R-:W-:Y:S05]  /*06f0*/  @P0 BRA `(.L_x_10) ;  /* 0x0000000000500947 */ /* 0x000fea0003800000 */
[----:B------:R-:W2:Y:S01]  /*0700*/  S2UR UR7, SR_CgaCtaId ;  /* 0x00000000000779c3 */ /* 0x000ea20000008800 */
[----:B------:R-:W-:Y:S01]  /*0710*/  UMOV UR9, 0x400 ;  /* 0x0000040000097882 */ /* 0x000fe20000000000 */
[----:B-1----:R-:W-:Y:S01]  /*0720*/  UMOV UR5, 0x20 ;  /* 0x0000002000057882 */ /* 0x002fe20000000000 */
[----:B------:R-:W-:Y:S01]  /*0730*/  UMOV UR4, 0x80 ;  /* 0x0000008000047882 */ /* 0x000fe20000000000 */
[----:B------:R-:W-:-:S04]  /*0740*/  UIADD3 UR10, UPT, UPT, -UR5, 0x100000, URZ ;  /* 0x00100000050a7890 */ /* 0x000fc8000fffe1ff */
[----:B------:R-:W-:Y:S02]  /*0750*/  USHF.L.U32 UR11, UR10, 0xb, URZ ;  /* 0x0000000b0a0b7899 */ /* 0x000fe400080006ff */
[----:B------:R-:W-:Y:S02]  /*0760*/  USHF.L.U32 UR10, UR10, 0x1, URZ ;  /* 0x000000010a0a7899 */ /* 0x000fe400080006ff */
[----:B------:R-:W-:-:S04]  /*0770*/  UIADD3 UR4, UPT, UPT, -UR4, 0x100000, URZ ;  /* 0x0010000004047890 */ /* 0x000fc8000fffe1ff */
[----:B------:R-:W-:Y:S02]  /*0780*/  USHF.L.U32 UR5, UR4, 0xb, URZ ;  /* 0x0000000b04057899 */ /* 0x000fe400080006ff */
[----:B------:R-:W-:Y:S01]  /*0790*/  USHF.L.U32 UR4, UR4, 0x1, URZ ;  /* 0x0000000104047899 */ /* 0x000fe200080006ff */
[----:B------:R-:W-:Y:S01]  /*07a0*/  ELECT P0, URZ, PT ;  /* 0x0000000000ff782f */ /* 0x000fe20003800000 */
[----:B--2---:R-:W-:Y:S01]  /*07b0*/  ULEA UR7, UR7, UR9, 0x18 ;  /* 0x0000000907077291 */ /* 0x004fe2000f8ec0ff */
[----:B------:R-:W1:Y:S11]  /*07c0*/  FENCE.VIEW.ASYNC.S ;  /* 0x00000000000073c6 */ /* 0x000e760000000000 */
[----:B-1----:R2:W1:Y:S01]  /*07d0*/  SYNCS.EXCH.64 URZ, [UR7+0x80], UR10 ;  /* 0x0000800a07ff75b2 */ /* 0x0024620008000100 */
[----:B------:R2:W1:Y:S01]  /*07e0*/  SYNCS.EXCH.64 URZ, [UR7+0x98], UR4 ;  /* 0x0000980407ff75b2 */ /* 0x0004620008000100 */
[----:B------:R2:W1:Y:S01]  /*07f0*/  SYNCS.EXCH.64 URZ, [UR7+0x88], UR10 ;  /* 0x0000880a07ff75b2 */ /* 0x0004620008000100 */
[----:B------:R2:W1:Y:S01]  /*0800*/  SYNCS.EXCH.64 URZ, [UR7+0xa0], UR4 ;  /* 0x0000a00407ff75b2 */ /* 0x0004620008000100 */
[----:B------:R2:W1:Y:S01]  /*0810*/  SYNCS.EXCH.64 URZ, [UR7+0x90], UR10 ;  /* 0x0000900a07ff75b2 */ /* 0x0004620008000100 */
[----:B------:R2:W1:Y:S02]  /*0820*/  SYNCS.EXCH.64 URZ, [UR7+0xa8], UR4 ;  /* 0x0000a80407ff75b2 */ /* 0x0004640008000100 */
[----:B--2---:R-:W-:Y:S01]  /*0830*/  NOP ;  /* 0x0000000000007918 */ /* 0x004fe20000000000 */
.L_x_10:
[----:B------:R-:W2:Y:S01]  /*0840*/  SHFL.IDX PT, R2, R92, RZ, 0x1f ;  /* 0x00001fff5c027589 */ /* 0x000ea200000e0000 */
[----:B------:R-:W-:Y:S01]  /*0850*/  NOP ;  /* 0x0000000000007918 */ /* 0x000fe20000000000 */
[----:B--2---:R-:W-:-:S13]  /*0860*/  ISETP.NE.AND P0, PT, R2, 0x3, PT ;  /* 0x000000030200780c */ /* 0x004fda0003f05270 */
[----:B------:R-:W-:Y:S05]  /*0870*/  @P0 BRA `(.L_x_11) ;  /* 0x0000000000300947 */ /* 0x000fea0003800000 */
[----:B-1----:R-:W1:Y:S01]  /*0880*/  S2UR UR5, SR_CgaCtaId ;  /* 0x00000000000579c3 */ /* 0x002e620000008800 */
        /* <DEDUP_REMOVED lines=8> */
[----:B-1----:R2:W1:Y:S01]  /*0910*/  SYNCS.EXCH.64 URZ, [UR5+0xb0], UR10 ;  /* 0x0000b00a05ff75b2 */ /* 0x0024620008000100 */
[----:B------:R2:W1:Y:S02]  /*0920*/  SYNCS.EXCH.64 URZ, [UR5+0xb8], UR10 ;  /* 0x0000b80a05ff75b2 */ /* 0x0004640008000100 */
[----:B--2---:R-:W-:Y:S01]  /*0930*/  NOP ;  /* 0x0000000000007918 */ /* 0x004fe20000000000 */
.L_x_11:
[----:B------:R-:W2:Y:S01]  /*0940*/  SHFL.IDX PT, R2, R92, RZ, 0x1f ;  /* 0x00001fff5c027589 */ /* 0x000ea200000e0000 */
[----:B------:R-:W-:Y:S01]  /*0950*/  NOP ;  /* 0x0000000000007918 */ /* 0x000fe20000000000 */
[----:B--2---:R-:W-:-:S13]  /*0960*/  ISETP.NE.AND P0, PT, R2, 0x4, PT ;  /* 0x000000040200780c */ /* 0x004fda0003f05270 */
[----:B------:R-:W-:Y:S05]  /*0970*/  @P0 BRA `(.L_x_12) ;  /* 0x00000000004c0947 */ /* 0x000fea0003800000 */
[----:B-1----:R-:W1:Y:S01]  /*0980*/  S2UR UR5, SR_CgaCtaId ;  /* 0x00000000000579c3 */ /* 0x002e620000008800 */
[----:B------:R-:W-:Y:S01]  /*0990*/  UMOV UR9, 0x100 ;  /* 0x0000010000097882 */ /* 0x000fe20000000000 */
[----:B------:R-:W-:Y:S01]  /*09a0*/  UMOV UR7, 0x400 ;  /* 0x0000040000077882 */ /* 0x000fe20000000000 */
[----:B------:R-:W-:Y:S01]  /*09b0*/  USEL UR9, UR9, 0xe0, UP2 ;  /* 0x000000e009097887 */ /* 0x000fe20009000000 */
[----:B------:R-:W-:Y:S01]  /*09c0*/  UMOV UR4, 0x1 ;  /* 0x0000000100047882 */ /* 0x000fe20000000000 */
[----:B------:R-:W-:Y:S01]  /*09d0*/  ELECT P0, URZ, PT ;  /* 0x0000000000ff782f */ /* 0x000fe20003800000 */
[----:B------:R-:W-:-:S04]  /*09e0*/  UIADD3 UR10, UPT, UPT, -UR4, 0x100000, URZ ;  /* 0x00100000040a7890 */ /* 0x000fc8000fffe1ff */
[----:B------:R-:W-:Y:S02]  /*09f0*/  USHF.L.U32 UR11, UR10, 0xb, URZ ;  /* 0x0000000b0a0b7899 */ /* 0x000fe400080006ff */
[----:B------:R-:W-:Y:S02]  /*0a00*/  USHF.L.U32 UR10, UR10, 0x1, URZ ;  /* 0x000000010a0a7899 */ /* 0x000fe400080006ff */
[----:B------:R-:W-:-:S04]  /*0a10*/  UIADD3 UR12, UPT, UPT, -UR9, 0x100000, URZ ;  /* 0x00100000090c7890 */ /* 0x000fc8000fffe1ff */
[----:B------:R-:W-:Y:S02]  /*0a20*/  USHF.L.U32 UR13, UR12, 0xb, URZ ;  /* 0x0000000b0c0d7899 */ /* 0x000fe400080006ff */
[----:B------:R-:W-:Y:S02]  /*0a30*/  USHF.L.U32 UR12, UR12, 0x1, URZ ;  /* 0x000000010c0c7899 */ /* 0x000fe400080006ff */
[----:B-1----:R-:W-:Y:S01]  /*0a40*/  ULEA UR5, UR5, UR7, 0x18 ;  /* 0x0000000705057291 */ /* 0x002fe2000f8ec0ff */
[----:B------:R-:W1:Y:S11]  /*0a50*/  FENCE.VIEW.ASYNC.S ;  /* 0x00000000000073c6 */ /* 0x000e760000000000 */
[----:B-1----:R2:W1:Y:S01]  /*0a60*/  SYNCS.EXCH.64 URZ, [UR5+0xc0], UR10 ;  /* 0x0000c00a05ff75b2 */ /* 0x0024620008000100 */
[----:B------:R2:W1:Y:S01]  /*0a70*/  SYNCS.EXCH.64 URZ, [UR5+0xd0], UR12 ;  /* 0x0000d00c05ff75b2 */ /* 0x0004620008000100 */
[----:B------:R2:W1:Y:S01]  /*0a80*/  SYNCS.EXCH.64 URZ, [UR5+0xc8], UR10 ;  /* 0x0000c80a05ff75b2 */ /* 0x0004620008000100 */
[----:B------:R2:W1:Y:S02]  /*0a90*/  SYNCS.EXCH.64 URZ, [UR5+0xd8], UR12 ;  /* 0x0000d80c05ff75b2 */ /* 0x0004640008000100 */
[----:B--2---:R-:W-:Y:S01]  /*0aa0*/  NOP ;  /* 0x0000000000007918 */ /* 0x004fe20000000000 */
.L_x_12:
        /* <DEDUP_REMOVED lines=22> */
[----:B------:R2:W1:Y:S01]  /*0c10*/  SYNCS.EXCH.64 URZ, [UR7+0x110], UR4 ;  /* 0x0001100407ff75b2 */ /* 0x0004620008000100 */
[----:B------:R2:W1:Y:S01]  /*0c20*/  SYNCS.EXCH.64 URZ, [UR7+0xf8], UR10 ;  /* 0x0000f80a07ff75b2 */ /* 0x0004620008000100 */
[----:B------:R2:W1:Y:S02]  /*0c30*/  SYNCS.EXCH.64 URZ, [UR7+0x118], UR4 ;  /* 0x0001180407ff75b2 */ /* 0x0004640008000100 */
[----:B--2---:R-:W-:Y:S01]  /*0c40*/  NOP ;  /* 0x0000000000007918 */ /* 0x004fe20000000000 */
.L_x_13:
        /* <DEDUP_REMOVED lines=18> */
.L_x_14:
[----:B-1----:R-:W1:Y:S01]  /*0d70*/  S2UR UR5, SR_CTAID.X ;  /* 0x00000000000579c3 */ /* 0x002e620000002500 */
[----:B------:R-:W-:-:S05]  /*0d80*/  CS2R.32 R87, SR_CgaSize ;  /* 0x0000000000577805 */ /* 0x000fca0000008a00 */
[----:B------:R-:W-:-:S05]  /*0d90*/  IMAD R87, R87, -0xa0, RZ ;  /* 0xffffff6057577824 */ /* 0x000fca00078e02ff */
[----:B------:R-:W-:-:S14]  /*0da0*/  R2UR UR9, R87 ;  /* 0x00000000570972ca */ /* 0x000fdc00000e0000 */
[----:B------:R-:W2:Y:S01]  /*0db0*/  LDCU UR9, c[0x0][UR9+0x2b0] ;  /* 0x00005600090977ac */ /* 0x000ea20008000800 */
[----:B------:R-:W-:Y:S01]  /*0dc0*/  NOP ;  /* 0x0000000000007918 */ /* 0x000fe20000000000 */
[----:B------:R-:W-:-:S05]  /*0dd0*/  CS2R.32 R87, SR_CgaSize ;  /* 0x0000000000577805 */ /* 0x000fca0000008a00 */
[----:B------:R-:W-:-:S05]  /*0de0*/  IMAD R87, R87, -0xa0, RZ ;  /* 0xffffff6057577824 */ /* 0x000fca00078e02ff */
[----:B------:R-:W-:-:S14]  /*0df0*/  R2UR UR7, R87 ;  /* 0x00000000570772ca */ /* 0x000fdc00000e0000 */
[----:B------:R-:W3:Y:S01]  /*0e00*/  LDCU UR7, c[0x0][UR7+0x2b4] ;  /* 0x00005680070777ac */ /* 0x000ee20008000800 */
[----:B------:R-:W4:Y:S08]  /*0e10*/  S2UR UR4, SR_CTAID.Y ;  /* 0x00000000000479c3 */ /* 0x000f300000002600 */
[----:B------:R-:W3:Y:S01]  /*0e20*/  LDC R10, c[0x0][0xb24] ;  /* 0x0002c900ff0a7b82 */ /* 0x000ee20000000800 */
[----:B-1----:R-:W-:-:S02]  /*0e30*/  I2FP.F32.U32 R87, UR5 ;  /* 0x0000000500577c45 */ /* 0x002fc40008201000 */
[----:B------:R-:W-:-:S05]  /*0e40*/  CS2R.32 R3, SR_CgaSize ;  /* 0x0000000000037805 */ /* 0x000fca0000008a00 */
[----:B------:R-:W-:-:S06]  /*0e50*/  IMAD R3, R3, -0xa0, RZ ;  /* 0xffffff6003037824 */ /* 0x000fcc00078e02ff */
[----:B------:R-:W1:Y:S01]  /*0e60*/  LDC R3, c[0x0][R3+0x2a0] ;  /* 0x0000a80003037b82 */ /* 0x000e620000000800 */
[----:B------:R-:W-:Y:S01]  /*0e70*/  MOV R15, UR5 ;  /* 0x00000005000f7c02 */ /* 0x000fe20008000f00 */
[----:B--2---:R-:W-:Y:S01]  /*0e80*/  FMUL R87, R87, UR9 ;  /* 0x0000000957577c20 */ /* 0x004fe20008400000 */
[----:B----4-:R-:W-:Y:S02]  /*0e90*/  I2FP.F32.U32 R86, UR4 ;  /* 0x0000000400567c45 */ /* 0x010fe40008201000 */
[----:B------:R-:W-:-:S05]  /*0ea0*/  CS2R.32 R2, SR_CgaSize ;  /* 0x0000000000027805 */ /* 0x000fca0000008a00 */
[----:B------:R-:W-:-:S06]  /*0eb0*/  IMAD R2, R2, -0xa0, RZ ;  /* 0xffffff6002027824 */ /* 0x000fcc00078e02ff */
[----:B------:R-:W2:Y:S01]  /*0ec0*/  LDC R2, c[0x0][R2+0x2a4] ;  /* 0x0000a90002027b82 */ /* 0x000ea20000000800 */
[----:B------:R-:W-:Y:S01]  /*0ed0*/  MOV R14, UR4 ;  /* 0x00000004000e7c02 */ /* 0x000fe20008000f00 */
[----:B------:R-:W4:Y:S01]  /*0ee0*/  F2I.U32.TRUNC.NTZ R87, R87 ;  /* 0x0000005700577305 */ /* 0x000f22000020f000 */
[----:B---3--:R-:W-:-:S05]  /*0ef0*/  FMUL R86, R86, UR7 ;  /* 0x0000000756567c20 */ /* 0x008fca0008400000 */
[----:B------:R-:W-:Y:S01]  /*0f00*/  BAR.SYNC.DEFER_BLOCKING 0x0 ;  /* 0x0000000000007b1d */ /* 0x000fe20000010000 */
[----:B------:R-:W-:-:S05]  /*0f10*/  ISETP.GE.AND P0, PT, R10, 0x1, PT ;  /* 0x000000010a00780c */ /* 0x000fca0003f06270 */
[----:B------:R-:W3:Y:S02]  /*0f20*/  F2I.U32.TRUNC.NTZ R86, R86 ;  /* 0x0000005600567305 */ /* 0x000ee4000020f000 */
[----:B------:R-:W2:Y:S01]  /*0f30*/  S2UR UR36, SR_CTAID.Z ;  /* 0x00000000002479c3 */ /* 0x000ea20000002700 */
[----:B----4-:R-:W-:-:S05]  /*0f40*/  IADD3 R87, PT, PT, -R87, RZ, RZ ;  /* 0x000000ff57577210 */ /* 0x010fca0007ffe1ff */
[----:B-1----:R-:W-:Y:S01]  /*0f50*/  IMAD R87, R3, R87, UR5 ;  /* 0x0000000503577e24 */ /* 0x002fe2000f8e0257 */
[----:B---3--:R-:W-:-:S05]  /*0f60*/  IADD3 R86, PT, PT, -R86, RZ, RZ ;  /* 0x000000ff56567210 */ /* 0x008fca0007ffe1ff */
[----:B--2---:R-:W-:Y:S01]  /*0f70*/  IMAD R86, R2, R86, UR4 ;  /* 0x0000000402567e24 */ /* 0x004fe2000f8e0256 */
[----:B------:R-:W-:Y:S06]  /*0f80*/  @!P0 BRA `(.L_x_15) ;  /* 0x0000000000b88947 */ /* 0x000fec0003800000 */
[----:B------:R-:W1:Y:S01]  /*0f90*/  LDC.64 R4, c[0x0][0xb18] ;  /* 0x0002c600ff047b82 */ /* 0x000e620000000a00 */
[----:B------:R-:W-:-:S07]  /*0fa0*/  ISETP.NE.AND P0, PT, R10, 0x1, PT ;  /* 0x000000010a00780c */ /* 0x000fce0003f05270 */
[----:B------:R-:W2:Y:S08]  /*0fb0*/  LDC R9, c[0x0][0xb0c] ;  /* 0x0002c300ff097b82 */ /* 0x000eb00000000800 */
[----:B------:R-:W3:Y:S08]  /*0fc0*/  LDC R12, c[0x0][0x370] ;  /* 0x0000dc00ff0c7b82 */ /* 0x000ef00000000800 */
[----:B------:R-:W4:Y:S01]  /*0fd0*/  LDC R11, c[0x0][0x374] ;  /* 0x0000dd00ff0b7b82 */ /* 0x000f220000000800 */
[----:B-1----:R-:W-:-:S07]  /*0fe0*/  ISETP.NE.AND P1, PT, R4, 0x1, PT ;  /* 0x000000010400780c */ /* 0x002fce0003f25270 */
[----:B------:R-:W3:Y:S01]  /*0ff0*/  LDC.64 R6, c[0x0][0xb10] ;  /* 0x0002c400ff067b82 */ /* 0x000ee20000000a00 */
[----:B--2---:R-:W-:-:S07]  /*1000*/  ISETP.NE.AND P2, PT, R9, 0x1, PT ;  /* 0x000000010900780c */ /* 0x004fce0003f45270 */
[----:B------:R-:W1:Y:S08]  /*1010*/  LDC R8, c[0x0][0xb20] ;  /* 0x0002c800ff087b82 */ /* 0x000e700000000800 */
[----:B------:R-:W2:Y:S01]  /*1020*/  LDC.64 R2, c[0x0][0xb28] ;  /* 0x0002ca00ff027b82 */ /* 0x000ea20000000a00 */
[----:B----4-:R-:W-:-:S04]  /*1030*/  IMAD.HI.U32 R13, R11, R5, RZ ;  /* 0x000000050b0d7227 */ /* 0x010fc800078e00ff */
[----:B------:R-:W-:-:S04]  /*1040*/  IMAD.HI.U32 R5, R14, R5, RZ ;  /* 0x000000050e057227 */ /* 0x000fc800078e00ff */
[----:B---3--:R-:W-:-:S05]  /*1050*/  IMAD.HI.U32 R16, R12, R6, RZ ;  /* 0x000000060c107227 */ /* 0x008fca00078e00ff */
[-C--:B------:R-:W-:Y:S01]  /*1060*/  @P2 SHF.R.U32.HI R12, RZ, R7.reuse, R16 ;  /* 0x00000007ff0c2219 */ /* 0x080fe20000011610 */
[----:B------:R-:W-:Y:S01]  /*1070*/  IMAD.HI.U32 R16, R15, R6, RZ ;  /* 0x000000060f107227 */ /* 0x000fe200078e00ff */
[-C--:B-1----:R-:W-:Y:S02]  /*1080*/  @P1 SHF.R.U32.HI R11, RZ, R8.reuse, R13 ;  /* 0x00000008ff0b1219 */ /* 0x082fe4000001160d */
[----:B------:R-:W-:Y:S02]  /*1090*/  SHF.R.U32.HI R5, RZ, R8, R5 ;  /* 0x00000008ff057219 */ /* 0x000fe40000011605 */
[----:B------:R-:W-:Y:S02]  /*10a0*/  SHF.R.U32.HI R16, RZ, R7, R16 ;  /* 0x00000007ff107219 */ /* 0x000fe40000011610 */
[----:B------:R-:W-:Y:S01]  /*10b0*/  SEL R5, R14, R5, !P1 ;  /* 0x000000050e057207 */ /* 0x000fe20004800000 */
[----:B--2---:R-:W-:Y:S01]  /*10c0*/  IMAD.HI.U32 R13, R11, R2, RZ ;  /* 0x000000020b0d7227 */ /* 0x004fe200078e00ff */
[----:B------:R-:W-:-:S03]  /*10d0*/  SEL R16, R15, R16, !P2 ;  /* 0x000000100f107207 */ /* 0x000fc60005000000 */
[----:B------:R-:W-:Y:S01]  /*10e0*/  IMAD.HI.U32 R6, R12, R2, RZ ;  /* 0x000000020c067227 */ /* 0x000fe200078e00ff */
[----:B------:R-:W-:-:S04]  /*10f0*/  @P0 SHF.R.U32.HI R11, RZ, R3, R13 ;  /* 0x00000003ff0b0219 */ /* 0x000fc8000001160d */
[----:B------:R-:W-:Y:S01]  /*1100*/  @P0 SHF.R.U32.HI R12, RZ, R3, R6 ;  /* 0x00000003ff0c0219 */ /* 0x000fe20000011606 */
[----:B------:R-:W-:-:S04]  /*1110*/  IMAD R11, R11, R10, RZ ;  /* 0x0000000a0b0b7224 */ /* 0x000fc800078e02ff */
[----:B------:R-:W-:Y:S01]  /*1120*/  IMAD R6, R12, R10, RZ ;  /* 0x0000000a0c067224 */ /* 0x000fe200078e02ff */
[----:B------:R-:W-:-:S04]  /*1130*/  ISETP.GE.AND P1, PT, R5, R11, PT ;  /* 0x0000000b0500720c */ /* 0x000fc80003f26270 */
[----:B------:R-:W-:Y:S01]  /*1140*/  ISETP.GE.OR P1, PT, R16, R6, P1 ;  /* 0x000000061000720c */ /* 0x000fe20000f26670 */
[----:B------:R-:W-:-:S05]  /*1150*/  IMAD.HI.U32 R6, R5, R2, RZ ;  /* 0x0000000205067227 */ /* 0x000fca00078e00ff */
[----:B------:R-:W-:-:S04]  /*1160*/  SHF.R.U32.HI R6, RZ, R3, R6 ;  /* 0x00000003ff067219 */ /* 0x000fc80000011606 */
[----:B------:R-:W-:-:S03]  /*1170*/  SEL R6, R5, R6, !P0 ;  /* 0x0000000605067207 */ /* 0x000fc60004000000 */
[----:B------:R-:W-:Y:S01]  /*1180*/  @!P1 IMAD.HI.U32 R7, R16, R2, RZ ;  /* 0x0000000210079227 */ /* 0x000fe200078e00ff */
[----:B------:R-:W-:-:S04]  /*1190*/  IADD3 R2, PT, PT, -R6, RZ, RZ ;  /* 0x000000ff06027210 */ /* 0x000fc80007ffe1ff */
[----:B------:R-:W-:Y:S01]  /*11a0*/  @!P1 SHF.R.U32.HI R3, RZ, R3, R7 ;  /* 0x00000003ff039219 */ /* 0x000fe20000011607 */
[----:B------:R-:W-:Y:S01]  /*11b0*/  IMAD R2, R10, R2, R5 ;  /* 0x000000020a027224 */ /* 0x000fe200078e0205 */
[----:B------:R-:W-:Y:S02]  /*11c0*/  IADD3 R7, PT, PT, -R5, RZ, RZ ;  /* 0x000000ff05077210 */ /* 0x000fe40007ffe1ff */
[----:B------:R-:W-:-:S03]  /*11d0*/  @!P1 SEL R3, R16, R3, !P0 ;  /* 0x0000000310039207 */ /* 0x000fc60004000000 */
[----:B------:R-:W-:Y:S02]  /*11e0*/  IMAD R7, R4, R7, R14 ;  /* 0x0000000704077224 */ /* 0x000fe400078e020e */
[--C-:B------:R-:W-:Y:S02]  /*11f0*/  @!P1 IMAD.IADD R6, R6, 0x1, -R3.reuse ;  /* 0x0000000106069824 */ /* 0x100fe400078e0a03 */
[----:B------:R-:W-:Y:S01]  /*1200*/  @!P1 IMAD R3, R2, R12, R3 ;  /* 0x0000000c02039224 */ /* 0x000fe200078e0203 */
[----:B------:R-:W-:Y:S01]  /*1210*/  IADD3 R2, PT, PT, -R16, RZ, RZ ;  /* 0x000000ff10027210 */ /* 0x000fe20007ffe1ff */
[----:B------:R-:W-:Y:S02]  /*1220*/  @!P1 IMAD R5, R6, R10, R16 ;  /* 0x0000000a06059224 */ /* 0x000fe400078e0210 */
[----:B------:R-:W-:Y:S02]  /*1230*/  @!P1 IMAD.MOV.U32 R16, RZ, RZ, R3 ;  /* 0x000000ffff109224 */ /* 0x000fe400078e0003 */
[----:B------:R-:W-:-:S02]  /*1240*/  IMAD R2, R9, R2, R15 ;  /* 0x0000000209027224 */ /* 0x000fc400078e020f */
[----:B------:R-:W-:Y:S02]  /*1250*/  IMAD R14, R5, R4, R7 ;  /* 0x00000004050e7224 */ /* 0x000fe400078e0207 */
[----:B------:R-:W-:Y:S02]  /*1260*/  IMAD R15, R16, R9, R2 ;  /* 0x00000009100f7224 */ /* 0x000fe400078e0202 */
.L_x_15:
[----:B------:R-:W1:Y:S01]  /*1270*/  LDCU UR4, c[0x0][0xb30] ;  /* 0x00016600ff0477ac */ /* 0x000e620008000800 */
[----:B------:R-:W2:Y:S08]  /*1280*/  S2UR UR37, SR_CgaCtaId ;  /* 0x00000000002579c3 */ /* 0x000eb00000008800 */
[----:B------:R-:W3:Y:S01]  /*1290*/  LDC R40, c[0x0][0xb24] ;  /* 0x0002c900ff287b82 */ /* 0x000ee20000000800 */
[----:B-1----:R-:W-:-:S09]  /*12a0*/  UISETP.NE.AND UP1, UPT, UR4, 0x1, UPT ;  /* 0x000000010400788c */ /* 0x002fd2000bf25270 */
[----:B--2---:R-:W-:Y:S05]  /*12b0*/  BRA.U UP1, `(.L_x_16) ;  /* 0x0000000101407547 */ /* 0x004fea000b800000 */
[----:B------:R-:W1:Y:S08]  /*12c0*/  LDC.64 R4, c[0x0][0xb10] ;  /* 0x0002c400ff047b82 */ /* 0x000e700000000a00 */
[----:B------:R-:W2:Y:S08]  /*12d0*/  LDC.64 R2, c[0x0][0xb18] ;  /* 0x0002c600ff027b82 */ /* 0x000eb00000000a00 */
[----:B------:R-:W4:Y:S08]  /*12e0*/  LDC R6, c[0x0][0xb20] ;  /* 0x0002c800ff067b82 */ /* 0x000f300000000800 */
[----:B------:R-:W3:Y:S01]  /*12f0*/  LDC R7, c[0x0][0xb0c] ;  /* 0x0002c300ff077b82 */ /* 0x000ee20000000800 */
[----:B-1----:R-:W-:-:S05]  /*1300*/  IMAD.HI.U32 R4, R15, R4, RZ ;  /* 0x000000040f047227 */ /* 0x002fca00078e00ff */
[----:B------:R-:W-:Y:S01]  /*1310*/  SHF.R.U32.HI R4, RZ, R5, R4 ;  /* 0x00000005ff047219 */ /* 0x000fe20000011604 */
[----:B--2---:R-:W-:Y:S01]  /*1320*/  IMAD.HI.U32 R3, R14, R3, RZ ;  /* 0x000000030e037227 */ /* 0x004fe200078e00ff */
[----:B------:R-:W-:-:S04]  /*1330*/  ISETP.NE.AND P0, PT, R2, 0x1, PT ;  /* 0x000000010200780c */ /* 0x000fc80003f05270 */
[----:B----4-:R-:W-:-:S04]  /*1340*/  SHF.R.U32.HI R3, RZ, R6, R3 ;  /* 0x00000006ff037219 */ /* 0x010fc80000011603 */
[----:B------:R-:W-:Y:S02]  /*1350*/  SEL R3, R14, R3, !P0 ;  /* 0x000000030e037207 */ /* 0x000fe40004000000 */
[----:B---3--:R-:W-:-:S04]  /*1360*/  ISETP.NE.AND P1, PT, R7, 0x1, PT ;  /* 0x000000010700780c */ /* 0x008fc80003f25270 */
[----:B------:R-:W-:-:S05]  /*1370*/  SEL R4, R15, R4, !P1 ;  /* 0x000000040f047207 */ /* 0x000fca0004800000 */
[----:B------:R-:W-:Y:S02]  /*1380*/  IMAD.IADD R5, R3, 0x1, -R4 ;  /* 0x0000000103057824 */ /* 0x000fe400078e0a04 */
[----:B------:R-:W-:Y:S02]  /*1390*/  IMAD.IADD R3, R4, 0x1, -R3 ;  /* 0x0000000104037824 */ /* 0x000fe400078e0a03 */
[----:B------:R-:W-:Y:S02]  /*13a0*/  IMAD R15, R5, R7, R15 ;  /* 0x00000007050f7224 */ /* 0x000fe400078e020f */
[----:B------:R-:W-:-:S07]  /*13b0*/  IMAD R14, R3, R2, R14 ;  /* 0x00000002030e7224 */ /* 0x000fce00078e020e */
.L_x_16:
[----:B------:R-:W-:Y:S01]  /*13c0*/  BAR.SYNC.DEFER_BLOCKING 0x0 ;  /* 0x0000000000007b1d */ /* 0x000fe20000010000 */
[----:B------:R-:W-:Y:S01]  /*13d0*/  UISETP.NE.AND UP1, UPT, UR8, 0x2, UPT ;  /* 0x000000020800788c */ /* 0x000fe2000bf25270 */
[----:B------:R-:W-:Y:S02]  /*13e0*/  ISETP.NE.OR P5, PT, R0, 0x2, !P5 ;  /* 0x000000020000780c */ /* 0x000fe40006fa5670 */
[----:B------:R-:W-:-:S06]  /*13f0*/  LOP3.LUT R2, R93, 0x1f, RZ, 0xc0, !PT ;  /* 0x0000001f5d027812 */ /* 0x000fcc00078ec0ff */
[----:B------:R-:W-:Y:S05]  /*1400*/  BRA.U UP1, `(.L_x_17) ;  /* 0x0000001101ec7547 */ /* 0x000fea000b800000 */
[----:B------:R-:W1:Y:S01]  /*1410*/  LDCU UR13, c[0x0][0x38c] ;  /* 0x00007180ff0d77ac */ /* 0x000e620008000800 */
[----:B------:R-:W2:Y:S01]  /*1420*/  LDC R8, c[0x0][0x370] ;  /* 0x0000dc00ff087b82 */ /* 0x000ea20000000800 */
[----:B------:R-:W-:Y:S01]  /*1430*/  PLOP3.LUT P1, PT, PT, PT, UP2, 0x80, 0x8 ;  /* 0x000000000008781c */ /* 0x000fe20003f2f028 */
[----:B------:R-:W-:Y:S01]  /*1440*/  IMAD.MOV.U32 R17, RZ, RZ, 0x1 ;  /* 0x00000001ff117424 */ /* 0x000fe200078e00ff */
[----:B------:R-:W-:Y:S01]  /*1450*/  ISETP.EQ.OR P4, PT, R2, RZ, P5 ;  /* 0x000000ff0200720c */ /* 0x000fe20002f82670 */
[----:B------:R-:W-:Y:S01]  /*1460*/  IMAD.MOV.U32 R16, RZ, RZ, RZ ;  /* 0x000000ffff107224 */ /* 0x000fe200078e00ff */
[----:B------:R-:W-:Y:S02]  /*1470*/  PLOP3.LUT P1, PT, P1, PT, PT, 0x8, 0x80 ;  /* 0x000000000080781c */ /* 0x000fe40000f2e170 */
[----:B------:R-:W-:Y:S01]  /*1480*/  CS2R R12, SRZ ;  /* 0x00000000000c7805 */ /* 0x000fe2000001ff00 */
[----:B------:R-:W-:Y:S01]  /*1490*/  IMAD.MOV.U32 R11, RZ, RZ, 0x1 ;  /* 0x00000001ff0b7424 */ /* 0x000fe200078e00ff */
[----:B------:R-:W4:Y:S01]  /*14a0*/  LDC R0, c[0x0][0x374] ;  /* 0x0000dd00ff007b82 */ /* 0x000f220000000800 */
[----:B------:R-:W2:Y:S01]  /*14b0*/  LDCU.64 UR22, c[0x0][0x348] ;  /* 0x00006900ff1677ac */ /* 0x000ea20008000a00 */
[----:B------:R-:W-:Y:S01]  /*14c0*/  UMOV UR6, URZ ;  /* 0x000000ff00067c82 */ /* 0x000fe20008000000 */
[----:B-1----:R-:W-:-:S04]  /*14d0*/  UIADD3 UR5, UPT, UPT, UR13, 0x3f, URZ ;  /* 0x0000003f0d057890 */ /* 0x002fc8000fffe0ff */
[----:B------:R-:W-:-:S04]  /*14e0*/  USHF.R.S32.HI UR4, URZ, 0x1f, UR5 ;  /* 0x0000001fff047899 */ /* 0x000fc80008011405 */
[----:B------:R-:W-:-:S04]  /*14f0*/  ULEA.HI UR4, UR4, UR5, URZ, 0x6 ;  /* 0x0000000504047291 */ /* 0x000fc8000f8f30ff */
[----:B------:R-:W-:Y:S02]  /*1500*/  USHF.R.S32.HI UR15, URZ, 0x6, UR4 ;  /* 0x00000006ff0f7899 */ /* 0x000fe40008011404 */
[----:B------:R-:W-:Y:S02]  /*1510*/  UIADD3 UR4, UPT, UPT, UR13, -0x1, URZ ;  /* 0xffffffff0d047890 */ /* 0x000fe4000fffe0ff */
[----:B------:R-:W-:Y:S02]  /*1520*/  UISETP.LT.U32.AND UP0, UPT, UR15, 0x8, UPT ;  /* 0x000000080f00788c */ /* 0x000fe4000bf01070 */
[----:B------:R-:W-:Y:S02]  /*1530*/  UISETP.GE.U32.AND UP1, UPT, UR4, -0x7f, UPT ;  /* 0xffffff810400788c */ /* 0x000fe4000bf26070 */
[----:B------:R-:W-:Y:S02]  /*1540*/  USEL UR14, UR15, 0x8, UP0 ;  /* 0x000000080f0e7887 */ /* 0x000fe40008000000 */
[----:B------:R-:W-:-:S02]  /*1550*/  UIADD3 UR13, UPT, UPT, UR13, 0x7e, URZ ;  /* 0x0000007e0d0d7890 */ /* 0x000fc4000fffe0ff */
[----:B------:R-:W-:Y:S02]  /*1560*/  UIADD3 UR5, UPT, UPT, UR14, -0x1, URZ ;  /* 0xffffffff0e057890 */ /* 0x000fe4000fffe0ff */
[----:B------:R-:W-:-:S03]  /*1570*/  UIADD3 UR7, UPT, UPT, UR15, -UR14, URZ ;  /* 0x8000000e0f077290 */ /* 0x000fc6000fffe0ff */
[----:B------:R-:W-:-:S04]  /*1580*/  @UP1 UIADD3 UR5, UPT, UPT, UR14, URZ, URZ ;  /* 0x000000ff0e051290 */ /* 0x000fc8000fffe0ff */
[----:B--2---:R-:W-:-:S12]  /*1590*/  UIADD3 UR5, UPT, UPT, UR5, 0x1, URZ ;  /* 0x0000000105057890 */ /* 0x004fd8000fffe0ff */
.L_x_35:
[----:B------:R-:W-:Y:S01]  /*15a0*/  UISETP.NE.AND UP0, UPT, UR37, URZ, UPT ;  /* 0x000000ff2500728c */ /* 0x000fe2000bf05270 */
[----:B------:R-:W1:Y:S08]  /*15b0*/  S2UR UR37, SR_CgaCtaId ;  /* 0x00000000002579c3 */ /* 0x000e700000008800 */
[----:B------:R-:W-:Y:S05]  /*15c0*/  BRA.U UP0, `(.L_x_18) ;  /* 0x0000000100347547 */ /* 0x000fea000b800000 */
[----:B------:R-:W2:Y:S01]  /*15d0*/  S2R R2, SR_CgaCtaId ;  /* 0x0000000000027919 */ /* 0x000ea20000008800 */
[----:B------:R-:W-:-:S04]  /*15e0*/  MOV R3, 0x400 ;  /* 0x0000040000037802 */ /* 0x000fc80000000f00 */
[----:B--2---:R-:W-:Y:S02]  /*15f0*/  LEA R2, R2, R3, 0x18 ;  /* 0x0000000302027211 */ /* 0x004fe400078ec0ff */
[----:B------:R-:W-:-:S03]  /*1600*/  SHF.L.U32 R3, R11, 0x1f, RZ ;  /* 0x0000001f0b037819 */ /* 0x000fc600000006ff */
[----:B------:R-:W-:-:S04]  /*1610*/  IMAD R2, R12, 0x8, R2 ;  /* 0x000000080c027824 */ /* 0x000fc800078e0202 */
[----:B------:R-:W2:Y:S02]  /*1620*/  SYNCS.PHASECHK.TRANS64.TRYWAIT P0, [R2+URZ+0x130], R3 ;  /* 0x00013003020075a7 */ /* 0x000ea400080011ff */
[----:B--2---:R-:W-:Y:S05]  /*1630*/  @!P0 BRA `(.L_x_19) ;  /* 0x00000060003c8947 */ /* 0x004fea0003800000 */
.L_x_119:
[----:B------:R-:W-:Y:S01]  /*1640*/  VIADD R12, R12, 0x1 ;  /* 0x000000010c0c7836 */ /* 0x000fe20000000000 */
[----:B------:R2:W-:Y:S04]  /*1650*/  SYNCS.ARRIVE.TRANS64.A1T0 RZ, [R2+URZ+0x120], RZ ;  /* 0x000120ff02ff79a7 */ /* 0x0005e800081000ff */
[----:B------:R-:W-:-:S04]  /*1660*/  ISETP.NE.AND P0, PT, R12, 0x2, PT ;  /* 0x000000020c00780c */ /* 0x000fc80003f05270 */
[----:B------:R-:W-:Y:S02]  /*1670*/  SEL R12, R12, RZ, P0 ;  /* 0x000000ff0c0c7207 */ /* 0x000fe40000000000 */
[----:B--2---:R-:W-:-:S04]  /*1680*/  SEL R2, RZ, 0x1, P0 ;  /* 0x00000001ff027807 */ /* 0x004fc80000000000 */
[----:B------:R-:W-:-:S07]  /*1690*/  LOP3.LUT R11, R11, R2, RZ, 0x3c, !PT ;  /* 0x000000020b0b7212 */ /* 0x000fce00078e3cff */
.L_x_18:
[----:B------:R-:W-:Y:S01]  /*16a0*/  UMOV UR4, 0x400 ;  /* 0x0000040000047882 */ /* 0x000fe20000000000 */
[----:B------:R-:W-:Y:S01]  /*16b0*/  SHF.L.U32 R2, R17, 0x1f, RZ ;  /* 0x0000001f11027819 */ /* 0x000fe200000006ff */
[----:B-1----:R-:W-:Y:S01]  /*16c0*/  ULEA UR4, UR37, UR4, 0x18 ;  /* 0x0000000425047291 */ /* 0x002fe2000f8ec0ff */
[----:B------:R-:W-:Y:S01]  /*16d0*/  R2UR UR35, R15 ;  /* 0x000000000f2372ca */ /* 0x000fe200000e0000 */
[----:B------:R-:W-:Y:S01]  /*16e0*/  UISETP.GE.U32.AND UP0, UPT, UR13, 0x7f, UPT ;  /* 0x0000007f0d00788c */ /* 0x000fe2000bf06070 */
[----:B------:R-:W-:Y:S01]  /*16f0*/  R2UR UR11, R14 ;  /* 0x000000000e0b72ca */ /* 0x000fe200000e0000 */
[----:B------:R-:W-:Y:S01]  /*1700*/  ULEA UR8, UR6, UR4, 0x3 ;  /* 0x0000000406087291 */ /* 0x000fe2000f8e18ff */
[----:B------:R-:W-:-:S08]  /*1710*/  UMOV UR24, URZ ;  /* 0x000000ff00187c82 */ /* 0x000fd00008000000 */
[----:B------:R1:W2:Y:S01]  /*1720*/  SYNCS.PHASECHK.TRANS64.TRYWAIT P0, [UR8+0x40], R2 ;  /* 0x00004002ff0075a7 */ /* 0x0002a20008001108 */
[----:B------:R-:W-:Y:S02]  /*1730*/  USHF.L.U32 UR35, UR35, 0x7, URZ ;  /* 0x0000000723237899 */ /* 0x000fe400080006ff */
[----:B------:R-:W-:Y:S01]  /*1740*/  USHF.L.U32 UR11, UR11, 0x6, URZ ;  /* 0x000000060b0b7899 */ /* 0x000fe200080006ff */
[----:B------:R-:W-:Y:S11]  /*1750*/  BRA.U !UP0, `(.L_x_20) ;  /* 0x0000000108a87547 */ /* 0x000ff6000b800000 */
[----:B------:R-:W-:Y:S01]  /*1760*/  UMOV UR16, URZ ;  /* 0x000000ff00107c82 */ /* 0x000fe20008000000 */
[----:B------:R-:W-:-:S05]  /*1770*/  UMOV UR17, UR6 ;  /* 0x0000000600117c82 */ /* 0x000fca0008000000 */
.L_x_25:
[----:B-1----:R-:W-:Y:S01]  /*1780*/  ULEA UR33, UR17, UR4, 0x3 ;  /* 0x0000000411217291 */ /* 0x002fe2000f8e18ff */
[----:B--2---:R-:W-:Y:S01]  /*1790*/  @!P5 MOV R3, 0x6000 ;  /* 0x000060000003d802 */ /* 0x004fe20000000f00 */
[----:B--2---:R-:W-:Y:S10]  /*17a0*/  @P0 BRA `(.L_x_21) ;  /* 0x00000000000c0947 */ /* 0x004ff40003800000 */
[----:B------:R-:W-:-:S04]  /*17b0*/  SHF.L.U32 R4, R17, 0x1f, RZ ;  /* 0x0000001f11047819 */ /* 0x000fc800000006ff */
[----:B------:R-:W2:Y:S02]  /*17c0*/  SYNCS.PHASECHK.TRANS64.TRYWAIT P0, [UR33+0x40], R4 ;  /* 0x00004004ff0075a7 */ /* 0x000ea40008001121 */
[----:B--2---:R-:W-:Y:S05]  /*17d0*/  @!P0 BRA `(.L_x_22) ;  /* 0x0000005c00e88947 */ /* 0x004fea0003800000 */
.L_x_21:
[----:B------:R2:W-:Y:S01]  /*17e0*/  @!P5 SYNCS.ARRIVE.TRANS64 RZ, [UR33], R3 ;  /* 0x00000003ffffd9a7 */ /* 0x0005e20008000021 */
[----:B------:R-:W-:Y:S04]  /*17f0*/  BSSY.RECONVERGENT B0, `(.L_x_23) ;  /* 0x0000003000007945 */ /* 0x000fe80003800200 */
[----:B------:R-:W-:Y:S05]  /*1800*/  @P4 BRA `(.L_x_24) ;  /* 0x0000000000044947 */ /* 0x000fea0003800000 */
[----:B------:R-:W-:Y:S05]  /*1810*/  BPT.TRAP 0x1 ;  /* 0x000000040000795c */ /* 0x000fea0000300000 */
.L_x_24:
[----:B------:R-:W-:Y:S05]  /*1820*/  BSYNC.RECONVERGENT B0 ;  /* 0x0000000000007941 */ /* 0x000fea0003800200 */
.L_x_23:
[----:B------:R-:W-:Y:S02]  /*1830*/  UIADD3 UR6, UPT, UPT, UR17, 0x1, URZ ;  /* 0x0000000111067890 */ /* 0x000fe4000fffe0ff */
[----:B------:R-:W-:Y:S02]  /*1840*/  ULEA UR32, UR17, UR4, 0xe ;  /* 0x0000000411207291 */ /* 0x000fe4000f8e70ff */
[----:B------:R-:W-:Y:S02]  /*1850*/  UISETP.NE.AND UP0, UPT, UR6, 0x8, UPT ;  /* 0x000000080600788c */ /* 0x000fe4000bf05270 */
[----:B------:R-:W-:Y:S02]  /*1860*/  UIADD3 UR26, UP1, UPT, UR22, 0x80, URZ ;  /* 0x00000080161a7890 */ /* 0x000fe4000ff3e0ff */
[----:B------:R-:W-:Y:S02]  /*1870*/  USEL UR9, URZ, 0x1, UP0 ;  /* 0x00000001ff097887 */ /* 0x000fe40008000000 */
[----:B------:R-:W-:-:S02]  /*1880*/  USEL UR6, UR6, URZ, UP0 ;  /* 0x000000ff06067287 */ /* 0x000fc40008000000 */
[----:B------:R-:W-:Y:S02]  /*1890*/  UIADD3 UR20, UP0, UPT, UR22, 0x180, URZ ;  /* 0x0000018016147890 */ /* 0x000fe4000ff1e0ff */
[----:B------:R-:W-:Y:S01]  /*18a0*/  ULEA UR8, UR6, UR4, 0x3 ;  /* 0x0000000406087291 */ /* 0x000fe2000f8e18ff */
[----:B------:R-:W-:Y:S01]  /*18b0*/  LOP3.LUT R17, R17, UR9, RZ, 0x3c, !PT ;  /* 0x0000000911117c12 */ /* 0x000fe2000f8e3cff */
[----:B------:R-:W-:Y:S02]  /*18c0*/  USHF.L.U32 UR34, UR16, 0x6, URZ ;  /* 0x0000000610227899 */ /* 0x000fe400080006ff */
[----:B------:R-:W-:Y:S01]  /*18d0*/  UIADD3.X UR27, UPT, UPT, URZ, UR23, URZ, UP1, !UPT ;  /* 0x00000017ff1b7290 */ /* 0x000fe20008ffe4ff */
[----:B-1----:R-:W-:Y:S01]  /*18e0*/  SHF.L.U32 R2, R17, 0x1f, RZ ;  /* 0x0000001f11027819 */ /* 0x002fe200000006ff */
[----:B------:R-:W-:Y:S02]  /*18f0*/  UIADD3 UR32, UPT, UPT, UR32, 0x6400, URZ ;  /* 0x0000640020207890 */ /* 0x000fe4000fffe0ff */
[----:B------:R-:W-:Y:S01]  /*1900*/  UIADD3.X UR21, UPT, UPT, URZ, UR23, URZ, UP0, !UPT ;  /* 0x00000017ff157290 */ /* 0x000fe200087fe4ff */
[----:B------:R1:W1:Y:S01]  /*1910*/  SYNCS.PHASECHK.TRANS64.TRYWAIT P0, [UR8+0x40], R2 ;  /* 0x00004002ff0075a7 */ /* 0x0002620008001108 */
[----:B------:R-:W-:Y:S01]  /*1920*/  ULEA UR8, UR17, UR4, 0xd ;  /* 0x0000000411087291 */ /* 0x000fe2000f8e68ff */
[----:B------:R-:W-:Y:S01]  /*1930*/  UMOV UR18, 0x0 ;  /* 0x0000000000127882 */ /* 0x000fe20000000000 */
[----:B------:R-:W-:-:S02]  /*1940*/  UMOV UR19, 0x10000000 ;  /* 0x1000000000137882 */ /* 0x000fc40000000000 */
[----:B------:R-:W-:Y:S01]  /*1950*/  UIADD3 UR8, UPT, UPT, UR8, 0x26400, URZ ;  /* 0x0002640008087890 */ /* 0x000fe2000fffe0ff */
[----:B------:R1:W-:Y:S01]  /*1960*/  UTMALDG.3D [UR32], [UR26], desc[UR18] ;  /* 0x000012201a0075b4 */ /* 0x0003e20008011000 */
[----:B------:R-:W-:Y:S01]  /*1970*/  UMOV UR12, UR36 ;  /* 0x00000024000c7c82 */ /* 0x000fe20008000000 */
[----:B------:R-:W-:Y:S01]  /*1980*/  UMOV UR9, UR33 ;  /* 0x0000002100097c82 */ /* 0x000fe20008000000 */
[----:B------:R-:W-:Y:S01]  /*1990*/  UMOV UR10, UR34 ;  /* 0x00000022000a7c82 */ /* 0x000fe20008000000 */
[----:B------:R-:W-:Y:S01]  /*19a0*/  UIADD3 UR16, UPT, UPT, UR16, 0x1, URZ ;  /* 0x0000000110107890 */ /* 0x000fe2000fffe0ff */
[----:B------:R-:W-:Y:S01]  /*19b0*/  UMOV UR24, UR5 ;  /* 0x0000000500187c82 */ /* 0x000fe20008000000 */
[----:B------:R-:W-:Y:S02]  /*19c0*/  UMOV UR17, UR6 ;  /* 0x0000000600117c82 */ /* 0x000fe40008000000 */
[----:B------:R1:W-:Y:S01]  /*19d0*/  UTMALDG.3D [UR8], [UR20], desc[UR18] ;  /* 0x00001208140075b4 */ /* 0x0003e20008011000 */
[----:B------:R-:W-:-:S09]  /*19e0*/  UISETP.NE.AND UP0, UPT, UR16, UR5, UPT ;  /* 0x000000051000728c */ /* 0x000fd2000bf05270 */
[----:B------:R-:W-:Y:S05]  /*19f0*/  BRA.U UP0, `(.L_x_25) ;  /* 0xfffffffd00607547 */ /* 0x000fea000b83ffff */
.L_x_20:
[----:B-1----:R-:W-:Y:S01]  /*1a00*/  ULEA UR8, UR6, UR4, 0x3 ;  /* 0x0000000406087291 */ /* 0x002fe2000f8e18ff */
[----:B------:R-:W-:Y:S01]  /*1a10*/  SHF.L.U32 R2, R17, 0x1f, RZ ;  /* 0x0000001f11027819 */ /* 0x000fe200000006ff */
[----:B------:R-:W-:Y:S01]  /*1a20*/  @!P1 SYNCS.ARRIVE.TRANS64.A1T0 RZ, [UR4+0xb8], RZ ;  /* 0x0000b8ffffff99a7 */ /* 0x000fe20008100004 */
[----:B------:R-:W-:-:S06]  /*1a30*/  UISETP.GT.AND UP0, UPT, UR15, UR14, UPT ;  /* 0x0000000e0f00728c */ /* 0x000fcc000bf04270 */
[----:B--2---:R1:W2:Y:S03]  /*1a40*/  SYNCS.PHASECHK.TRANS64.TRYWAIT P0, [UR8+0x40], R2 ;  /* 0x00004002ff0075a7 */ /* 0x0042a60008001108 */
[----:B------:R-:W-:Y:S05]  /*1a50*/  BRA.U !UP0, `(.L_x_26) ;  /* 0x0000000108ac7547 */ /* 0x000fea000b800000 */
[----:B------:R-:W-:Y:S01]  /*1a60*/  UIADD3 UR21, UPT, UPT, UR7, UR24, URZ ;  /* 0x0000001807157290 */ /* 0x000fe2000fffe0ff */
[----:B------:R-:W-:-:S11]  /*1a70*/  UMOV UR25, UR6 ;  /* 0x0000000600197c82 */ /* 0x000fd60008000000 */
.L_x_31:
[----:B-1----:R-:W-:Y:S01]  /*1a80*/  ULEA UR17, UR25, UR4, 0x3 ;  /* 0x0000000419117291 */ /* 0x002fe2000f8e18ff */
[----:B--2---:R-:W-:Y:S01]  /*1a90*/  @!P5 MOV R3, 0x6000 ;  /* 0x000060000003d802 */ /* 0x004fe20000000f00 */
[----:B--2---:R-:W-:Y:S10]  /*1aa0*/  @P0 BRA `(.L_x_27) ;  /* 0x00000000000c0947 */ /* 0x004ff40003800000 */
[----:B------:R-:W-:-:S04]  /*1ab0*/  SHF.L.U32 R4, R17, 0x1f, RZ ;  /* 0x0000001f11047819 */ /* 0x000fc800000006ff */
[----:B------:R-:W2:Y:S02]  /*1ac0*/  SYNCS.PHASECHK.TRANS64.TRYWAIT P0, [UR17+0x40], R4 ;  /* 0x00004004ff0075a7 */ /* 0x000ea40008001111 */
[----:B--2---:R-:W-:Y:S05]  /*1ad0*/  @!P0 BRA `(.L_x_28) ;  /* 0x0000005c00408947 */ /* 0x004fea0003800000 */
.L_x_27:
[----:B------:R2:W-:Y:S01]  /*1ae0*/  @!P5 SYNCS.ARRIVE.TRANS64 RZ, [UR17], R3 ;  /* 0x00000003ffffd9a7 */ /* 0x0005e20008000011 */
[----:B------:R-:W-:Y:S04]  /*1af0*/  BSSY.RECONVERGENT B0, `(.L_x_29) ;  /* 0x0000003000007945 */ /* 0x000fe80003800200 */
[----:B------:R-:W-:Y:S05]  /*1b00*/  @P4 BRA `(.L_x_30) ;  /* 0x0000000000044947 */ /* 0x000fea0003800000 */
[----:B------:R-:W-:Y:S05]  /*1b10*/  BPT.TRAP 0x1 ;  /* 0x000000040000795c */ /* 0x000fea0000300000 */
.L_x_30:
[----:B------:R-:W-:Y:S05]  /*1b20*/  BSYNC.RECONVERGENT B0 ;  /* 0x0000000000007941 */ /* 0x000fea0003800200 */
.L_x_29:
        /* <DEDUP_REMOVED lines=10> */
[----:B------:R-:W-:Y:S01]  /*1bd0*/  UIADD3 UR16, UPT, UPT, UR16, 0x6400, URZ ;  /* 0x0000640010107890 */ /* 0x000fe2000fffe0ff */
[----:B-1----:R-:W-:Y:S01]  /*1be0*/  SHF.L.U32 R2, R17, 0x1f, RZ ;  /* 0x0000001f11027819 */ /* 0x002fe200000006ff */
[----:B------:R-:W-:Y:S02]  /*1bf0*/  UIADD3.X UR31, UPT, UPT, URZ, UR23, URZ, UP1, !UPT ;  /* 0x00000017ff1f7290 */ /* 0x000fe40008ffe4ff */
[----:B------:R-:W-:Y:S01]  /*1c00*/  UIADD3.X UR29, UPT, UPT, URZ, UR23, URZ, UP0, !UPT ;  /* 0x00000017ff1d7290 */ /* 0x000fe200087fe4ff */
[----:B------:R1:W1:Y:S01]  /*1c10*/  SYNCS.PHASECHK.TRANS64.TRYWAIT P0, [UR8+0x40], R2 ;  /* 0x00004002ff0075a7 */ /* 0x0002620008001108 */
[----:B------:R-:W-:Y:S01]  /*1c20*/  ULEA UR8, UR25, UR4, 0xd ;  /* 0x0000000419087291 */ /* 0x000fe2000f8e68ff */
[----:B------:R-:W-:Y:S01]  /*1c30*/  UMOV UR26, 0x0 ;  /* 0x00000000001a7882 */ /* 0x000fe20000000000 */
[----:B------:R-:W-:-:S02]  /*1c40*/  UMOV UR27, 0x10000000 ;  /* 0x10000000001b7882 */ /* 0x000fc40000000000 */
[----:B------:R-:W-:Y:S01]  /*1c50*/  UIADD3 UR8, UPT, UPT, UR8, 0x26400, URZ ;  /* 0x0002640008087890 */ /* 0x000fe2000fffe0ff */
[----:B------:R-:W-:Y:S01]  /*1c60*/  UMOV UR19, UR35 ;  /* 0x0000002300137c82 */ /* 0x000fe20008000000 */
[----:B------:R-:W-:Y:S01]  /*1c70*/  UMOV UR20, UR36 ;  /* 0x0000002400147c82 */ /* 0x000fe20008000000 */
[----:B------:R-:W-:Y:S01]  /*1c80*/  UMOV UR12, UR36 ;  /* 0x00000024000c7c82 */ /* 0x000fe20008000000 */
[----:B------:R-:W-:Y:S01]  /*1c90*/  UMOV UR9, UR17 ;  /* 0x0000001100097c82 */ /* 0x000fe20008000000 */
[----:B------:R-:W-:Y:S01]  /*1ca0*/  UMOV UR10, UR18 ;  /* 0x00000012000a7c82 */ /* 0x000fe20008000000 */
[----:B------:R1:W-:Y:S01]  /*1cb0*/  UTMALDG.3D [UR16], [UR30], desc[UR26] ;  /* 0x00001a101e0075b4 */ /* 0x0003e20008011000 */
[----:B------:R-:W-:Y:S01]  /*1cc0*/  UIADD3 UR24, UPT, UPT, UR24, 0x1, URZ ;  /* 0x0000000118187890 */ /* 0x000fe2000fffe0ff */
[----:B------:R-:W-:-:S03]  /*1cd0*/  UMOV UR25, UR6 ;  /* 0x0000000600197c82 */ /* 0x000fc60008000000 */
[----:B------:R-:W-:Y:S01]  /*1ce0*/  UISETP.NE.AND UP0, UPT, UR24, UR21, UPT ;  /* 0x000000151800728c */ /* 0x000fe2000bf05270 */
[----:B------:R1:W-:Y:S08]  /*1cf0*/  UTMALDG.3D [UR8], [UR28], desc[UR26] ;  /* 0x00001a081c0075b4 */ /* 0x0003f00008011000 */
[----:B------:R-:W-:Y:S05]  /*1d00*/  BRA.U UP0, `(.L_x_31) ;  /* 0xfffffffd005c7547 */ /* 0x000fea000b83ffff */
.L_x_26:
[C---:B-1----:R-:W-:Y:S01]  /*1d10*/  LEA R2, R16.reuse, UR4, 0x3 ;  /* 0x0000000410027c11 */ /* 0x042fe2000f8e18ff */
[----:B------:R-:W-:Y:S01]  /*1d20*/  NOP ;  /* 0x0000000000007918 */ /* 0x000fe20000000000 */
[----:B--2---:R-:W-:Y:S02]  /*1d30*/  SHF.L.U32 R3, R13, 0x1f, RZ ;  /* 0x0000001f0d037819 */ /* 0x004fe400000006ff */
[----:B------:R-:W-:Y:S02]  /*1d40*/  LEA R4, R16, UR4, 0x4 ;  /* 0x0000000410047c11 */ /* 0x000fe4000f8e20ff */
[----:B------:R-:W1:Y:S02]  /*1d50*/  SYNCS.PHASECHK.TRANS64.TRYWAIT P0, [R2+URZ+0xc0], R3 ;  /* 0x0000c003020075a7 */ /* 0x000e6400080011ff */
[----:B-1----:R-:W-:Y:S05]  /*1d60*/  @!P0 BRA `(.L_x_32) ;  /* 0x0000005800b48947 */ /* 0x002fea0003800000 */
.L_x_122:
[----:B------:R-:W2:Y:S01]  /*1d70*/  LDS.128 R4, [R4+0x150] ;  /* 0x0001500004047984 */ /* 0x000ea20000000c00 */
[----:B---3--:R-:W-:Y:S01]  /*1d80*/  ISETP.GE.AND P0, PT, R40, 0x1, PT ;  /* 0x000000012800780c */ /* 0x008fe20003f06270 */
[----:B-1----:R-:W-:Y:S01]  /*1d90*/  VIADD R2, R2, 0xd0 ;  /* 0x000000d002027836 */ /* 0x002fe20000000000 */
[----:B------:R-:W-:Y:S01]  /*1da0*/  @!PT LDS RZ, [RZ] ;  /* 0x00000000fffff984 */ /* 0x000fe20000000800 */
[----:B------:R-:W-:Y:S01]  /*1db0*/  @!PT LDS RZ, [RZ] ;  /* 0x00000000fffff984 */ /* 0x000fe20000000800 */
[----:B------:R-:W-:Y:S01]  /*1dc0*/  @!PT LDS RZ, [RZ] ;  /* 0x00000000fffff984 */ /* 0x000fe20000000800 */
[----:B------:R-:W-:Y:S01]  /*1dd0*/  @!PT LDS RZ, [RZ] ;  /* 0x00000000fffff984 */ /* 0x000fe20000000800 */
[----:B------:R1:W-:Y:S06]  /*1de0*/  MEMBAR.ALL.CTA ;  /* 0x0000000000007992 */ /* 0x0003ec0000008000 */
[----:B-1----:R-:W1:Y:S01]  /*1df0*/  FENCE.VIEW.ASYNC.S ;  /* 0x00000000000073c6 */ /* 0x002e620000000000 */
[----:B------:R-:W-:-:S04]  /*1e00*/  PRMT R2, RZ, 0x654, R2 ;  /* 0x00000654ff027816 */ /* 0x000fc80000000002 */
[----:B-1----:R1:W-:Y:S01]  /*1e10*/  SYNCS.ARRIVE.TRANS64.RED.A1T0 RZ, [R2+URZ], RZ ;  /* 0x000000ff02ff79a7 */ /* 0x0023e200081004ff */
[----:B--2---:R-:W-:-:S13]  /*1e20*/  LOP3.LUT P2, RZ, R6, 0x1, RZ, 0xc0, !PT ;  /* 0x0000000106ff7812 */ /* 0x004fda000784c0ff */
[----:B------:R-:W-:Y:S01]  /*1e30*/  @P2 SHF.R.U32.HI R3, RZ, 0x10, R5 ;  /* 0x00000010ff032819 */ /* 0x000fe20000011605 */
[----:B------:R-:W-:Y:S01]  /*1e40*/  VOTEU.ANY UP0, P2 ;  /* 0x0000000000ff7886 */ /* 0x000fe20001000100 */
[----:B------:R-:W-:Y:S02]  /*1e50*/  @P2 MOV R10, R4 ;  /* 0x00000004000a2202 */ /* 0x000fe40000000f00 */
[----:B------:R-:W-:Y:S02]  /*1e60*/  @P2 R2UR.BROADCAST UR8, R3 ;  /* 0x00000000030822ca */ /* 0x000fe400008e0000 */
[----:B------:R-:W-:-:S11]  /*1e70*/  @P2 LOP3.LUT R9, R5, 0xffff, RZ, 0xc0, !PT ;  /* 0x0000ffff05092812 */ /* 0x000fd600078ec0ff */
[----:B------:R-:W-:Y:S01]  /*1e80*/  @UP0 UMOV UR36, UR8 ;  /* 0x0000000800240c82 */ /* 0x000fe20008000000 */
[----:B-1----:R-:W-:Y:S05]  /*1e90*/  @!P0 BRA `(.L_x_33) ;  /* 0x0000000000b88947 */ /* 0x002fea0003800000 */
[----:B------:R-:W4:Y:S01]  /*1ea0*/  LDC.64 R4, c[0x0][0xb18] ;  /* 0x0002c600ff047b82 */ /* 0x000f220000000a00 */
[----:B------:R-:W-:-:S07]  /*1eb0*/  ISETP.NE.AND P3, PT, R40, 0x1, PT ;  /* 0x000000012800780c */ /* 0x000fce0003f65270 */
[----:B------:R-:W1:Y:S08]  /*1ec0*/  LDC.64 R6, c[0x0][0xb10] ;  /* 0x0002c400ff067b82 */ /* 0x000e700000000a00 */
[----:B------:R-:W2:Y:S08]  /*1ed0*/  LDC R14, c[0x0][0xb20] ;  /* 0x0002c800ff0e7b82 */ /* 0x000eb00000000800 */
[----:B------:R-:W3:Y:S01]  /*1ee0*/  LDC R15, c[0x0][0xb0c] ;  /* 0x0002c300ff0f7b82 */ /* 0x000ee20000000800 */
[----:B----4-:R-:W-:Y:S01]  /*1ef0*/  IMAD.HI.U32 R19, R0, R5, RZ ;  /* 0x0000000500137227 */ /* 0x010fe200078e00ff */
[----:B------:R-:W-:-:S03]  /*1f00*/  ISETP.NE.AND P0, PT, R4, 0x1, PT ;  /* 0x000000010400780c */ /* 0x000fc60003f05270 */
[----:B------:R-:W-:-:S03]  /*1f10*/  IMAD.HI.U32 R5, R9, R5, RZ ;  /* 0x0000000509057227 */ /* 0x000fc600078e00ff */
[----:B------:R-:W4:Y:S01]  /*1f20*/  LDC.64 R2, c[0x0][0xb28] ;  /* 0x0002ca00ff027b82 */ /* 0x000f220000000a00 */
[----:B-1----:R-:W-:-:S04]  /*1f30*/  IMAD.HI.U32 R20, R8, R6, RZ ;  /* 0x0000000608147227 */ /* 0x002fc800078e00ff */
[----:B------:R-:W-:Y:S01]  /*1f40*/  IMAD.HI.U32 R21, R10, R6, RZ ;  /* 0x000000060a157227 */ /* 0x000fe200078e00ff */
[----:B------:R-:W-:Y:S02]  /*1f50*/  SHF.R.U32.HI R20, RZ, R7, R20 ;  /* 0x00000007ff147219 */ /* 0x000fe40000011614 */
[-C--:B--2---:R-:W-:Y:S02]  /*1f60*/  SHF.R.U32.HI R19, RZ, R14.reuse, R19 ;  /* 0x0000000eff137219 */ /* 0x084fe40000011613 */
[----:B------:R-:W-:Y:S02]  /*1f70*/  SHF.R.U32.HI R5, RZ, R14, R5 ;  /* 0x0000000eff057219 */ /* 0x000fe40000011605 */
[----:B------:R-:W-:Y:S02]  /*1f80*/  SEL R19, R0, R19, !P0 ;  /* 0x0000001300137207 */ /* 0x000fe40004000000 */
[----:B------:R-:W-:Y:S02]  /*1f90*/  SHF.R.U32.HI R21, RZ, R7, R21 ;  /* 0x00000007ff157219 */ /* 0x000fe40000011615 */
[----:B---3--:R-:W-:-:S02]  /*1fa0*/  ISETP.NE.AND P1, PT, R15, 0x1, PT ;  /* 0x000000010f00780c */ /* 0x008fc40003f25270 */
[----:B------:R-:W-:Y:S02]  /*1fb0*/  SEL R5, R9, R5, !P0 ;  /* 0x0000000509057207 */ /* 0x000fe40004000000 */
[----:B------:R-:W-:Y:S02]  /*1fc0*/  SEL R20, R8, R20, !P1 ;  /* 0x0000001408147207 */ /* 0x000fe40004800000 */
[----:B------:R-:W-:Y:S01]  /*1fd0*/  SEL R21, R10, R21, !P1 ;  /* 0x000000150a157207 */ /* 0x000fe20004800000 */
[----:B----4-:R-:W-:-:S04]  /*1fe0*/  IMAD.HI.U32 R18, R19, R2, RZ ;  /* 0x0000000213127227 */ /* 0x010fc800078e00ff */
        /* <DEDUP_REMOVED lines=10> */
[----:B------:R-:W-:-:S04]  /*2090*/  @!P0 IMAD.HI.U32 R7, R21, R2, RZ ;  /* 0x0000000215078227 */ /* 0x000fc800078e00ff */
[----:B------:R-:W-:Y:S01]  /*20a0*/  IMAD.MOV R2, RZ, RZ, -R6 ;  /* 0x000000ffff027224 */ /* 0x000fe200078e0a06 */
[----:B------:R-:W-:Y:S02]  /*20b0*/  @!P0 SHF.R.U32.HI R3, RZ, R3, R7 ;  /* 0x00000003ff038219 */ /* 0x000fe40000011607 */
[----:B------:R-:W-:Y:S01]  /*20c0*/  IADD3 R7, PT, PT, -R5, RZ, RZ ;  /* 0x000000ff05077210 */ /* 0x000fe20007ffe1ff */
[----:B------:R-:W-:Y:S01]  /*20d0*/  IMAD R2, R40, R2, R5 ;  /* 0x0000000228027224 */ /* 0x000fe200078e0205 */
        /* <DEDUP_REMOVED lines=10> */
.L_x_33:
[----:B------:R-:W1:Y:S02]  /*2180*/  LDCU UR8, c[0x0][0xb30] ;  /* 0x00016600ff0877ac */ /* 0x000e640008000800 */
[----:B-1----:R-:W-:-:S09]  /*2190*/  UISETP.NE.AND UP0, UPT, UR8, 0x1, UPT ;  /* 0x000000010800788c */ /* 0x002fd2000bf05270 */
[----:B------:R-:W-:Y:S05]  /*21a0*/  BRA.U UP0, `(.L_x_34) ;  /* 0x0000000100407547 */ /* 0x000fea000b800000 */
[----:B------:R-:W1:Y:S08]  /*21b0*/  LDC.64 R4, c[0x0][0xb10] ;  /* 0x0002c400ff047b82 */ /* 0x000e700000000a00 */
[----:B------:R-:W2:Y:S08]  /*21c0*/  LDC.64 R2, c[0x0][0xb18] ;  /* 0x0002c600ff027b82 */ /* 0x000eb00000000a00 */
[----:B------:R-:W3:Y:S08]  /*21d0*/  LDC R6, c[0x0][0xb20] ;  /* 0x0002c800ff067b82 */ /* 0x000ef00000000800 */
[----:B------:R-:W4:Y:S01]  /*21e0*/  LDC R7, c[0x0][0xb0c] ;  /* 0x0002c300ff077b82 */ /* 0x000f220000000800 */
[----:B-1----:R-:W-:-:S05]  /*21f0*/  IMAD.HI.U32 R4, R10, R4, RZ ;  /* 0x000000040a047227 */ /* 0x002fca00078e00ff */
[----:B------:R-:W-:Y:S01]  /*2200*/  SHF.R.U32.HI R4, RZ, R5, R4 ;  /* 0x00000005ff047219 */ /* 0x000fe20000011604 */
[----:B--2---:R-:W-:Y:S01]  /*2210*/  IMAD.HI.U32 R3, R9, R3, RZ ;  /* 0x0000000309037227 */ /* 0x004fe200078e00ff */
[----:B------:R-:W-:-:S04]  /*2220*/  ISETP.NE.AND P0, PT, R2, 0x1, PT ;  /* 0x000000010200780c */ /* 0x000fc80003f05270 */
[----:B---3--:R-:W-:-:S04]  /*2230*/  SHF.R.U32.HI R3, RZ, R6, R3 ;  /* 0x00000006ff037219 */ /* 0x008fc80000011603 */
[----:B------:R-:W-:Y:S02]  /*2240*/  SEL R3, R9, R3, !P0 ;  /* 0x0000000309037207 */ /* 0x000fe40004000000 */
[----:B----4-:R-:W-:-:S04]  /*2250*/  ISETP.NE.AND P1, PT, R7, 0x1, PT ;  /* 0x000000010700780c */ /* 0x010fc80003f25270 */
[----:B------:R-:W-:-:S05]  /*2260*/  SEL R4, R10, R4, !P1 ;  /* 0x000000040a047207 */ /* 0x000fca0004800000 */
[----:B------:R-:W-:Y:S02]  /*2270*/  IMAD.IADD R5, R3, 0x1, -R4 ;  /* 0x0000000103057824 */ /* 0x000fe400078e0a04 */
[----:B------:R-:W-:Y:S02]  /*2280*/  IMAD.IADD R3, R4, 0x1, -R3 ;  /* 0x0000000104037824 */ /* 0x000fe400078e0a03 */
[----:B------:R-:W-:Y:S02]  /*2290*/  IMAD R10, R5, R7, R10 ;  /* 0x00000007050a7224 */ /* 0x000fe400078e020a */
[----:B------:R-:W-:-:S07]  /*22a0*/  IMAD R9, R3, R2, R9 ;  /* 0x0000000203097224 */ /* 0x000fce00078e0209 */
.L_x_34:
[----:B------:R-:W-:Y:S01]  /*22b0*/  VIADD R16, R16, 0x1 ;  /* 0x0000000110107836 */ /* 0x000fe20000000000 */
[----:B------:R-:W-:Y:S01]  /*22c0*/  PLOP3.LUT P1, PT, PT, PT, PT, 0x80, 0x8 ;  /* 0x000000000008781c */ /* 0x000fe20003f2f070 */
[----:B------:R-:W-:Y:S02]  /*22d0*/  IMAD.IADD R15, R10, 0x1, R87 ;  /* 0x000000010a0f7824 */ /* 0x000fe400078e0257 */
[----:B------:R-:W-:Y:S01]  /*22e0*/  IMAD.IADD R14, R9, 0x1, R86 ;  /* 0x00000001090e7824 */ /* 0x000fe200078e0256 */
[----:B------:R-:W-:-:S04]  /*22f0*/  ISETP.NE.AND P0, PT, R16, 0x2, PT ;  /* 0x000000021000780c */ /* 0x000fc80003f05270 */
[----:B------:R-:W-:Y:S02]  /*2300*/  SEL R2, RZ, 0x1, P0 ;  /* 0x00000001ff027807 */ /* 0x000fe40000000000 */
[----:B------:R-:W-:Y:S02]  /*2310*/  SEL R16, R16, RZ, P0 ;  /* 0x000000ff10107207 */ /* 0x000fe40000000000 */
[----:B------:R-:W-:Y:S01]  /*2320*/  LOP3.LUT R13, R13, R2, RZ, 0x3c, !PT ;  /* 0x000000020d0d7212 */ /* 0x000fe200078e3cff */
[----:B------:R-:W-:Y:S06]  /*2330*/  @P2 BRA `(.L_x_35) ;  /* 0xfffffff000982947 */ /* 0x000fec000383ffff */
[----:B------:R-:W-:Y:S01]  /*2340*/  UIADD3 UR4, UPT, UPT, UR4, 0x40, URZ ;  /* 0x0000004004047890 */ /* 0x000fe2000fffe0ff */
[----:B------:R-:W-:-:S03]  /*2350*/  SHF.L.U32 R2, R17, 0x1f, RZ ;  /* 0x0000001f11027819 */ /* 0x000fc600000006ff */
[----:B------:R-:W-:-:S09]  /*2360*/  ULEA UR5, UR6, UR4, 0x3 ;  /* 0x0000000406057291 */ /* 0x000fd2000f8e18ff */
[----:B------:R-:W1:Y:S02]  /*2370*/  SYNCS.PHASECHK.TRANS64.TRYWAIT P0, [UR5], R2 ;  /* 0x00000002ff0075a7 */ /* 0x000e640008001105 */
[----:B-1----:R-:W-:Y:S05]  /*2380*/  @!P0 BRA `(.L_x_36) ;  /* 0x0000005400408947 */ /* 0x002fea0003800000 */
.L_x_124:
[----:B------:R-:W-:-:S04]  /*2390*/  UIADD3 UR6, UPT, UPT, UR6, 0x1, URZ ;  /* 0x0000000106067890 */ /* 0x000fc8000fffe0ff */
[----:B------:R-:W-:-:S04]  /*23a0*/  UISETP.NE.AND UP0, UPT, UR6, 0x8, UPT ;  /* 0x000000080600788c */ /* 0x000fc8000bf05270 */
[----:B------:R-:W-:Y:S02]  /*23b0*/  USEL UR7, URZ, 0x1, UP0 ;  /* 0x00000001ff077887 */ /* 0x000fe40008000000 */
[----:B------:R-:W-:-:S04]  /*23c0*/  USEL UR6, UR6, URZ, UP0 ;  /* 0x000000ff06067287 */ /* 0x000fc80008000000 */
[----:B------:R-:W-:Y:S01]  /*23d0*/  ULEA UR5, UR6, UR4, 0x3 ;  /* 0x0000000406057291 */ /* 0x000fe2000f8e18ff */
[----:B-1----:R-:W-:-:S04]  /*23e0*/  LOP3.LUT R2, R17, UR7, RZ, 0x3c, !PT ;  /* 0x0000000711027c12 */ /* 0x002fc8000f8e3cff */
[----:B------:R-:W-:-:S04]  /*23f0*/  SHF.L.U32 R3, R2, 0x1f, RZ ;  /* 0x0000001f02037819 */ /* 0x000fc800000006ff */
[----:B------:R-:W1:Y:S02]  /*2400*/  SYNCS.PHASECHK.TRANS64.TRYWAIT P0, [UR5], R3 ;  /* 0x00000003ff0075a7 */ /* 0x000e640008001105 */
[----:B-1----:R-:W-:Y:S05]  /*2410*/  @!P0 BRA `(.L_x_37) ;  /* 0x0000005400348947 */ /* 0x002fea0003800000 */
.L_x_126:
[----:B------:R-:W-:-:S04]  /*2420*/  UIADD3 UR6, UPT, UPT, UR6, 0x1, URZ ;  /* 0x0000000106067890 */ /* 0x000fc8000fffe0ff */
[----:B------:R-:W-:-:S04]  /*2430*/  UISETP.NE.AND UP0, UPT, UR6, 0x8, UPT ;  /* 0x000000080600788c */ /* 0x000fc8000bf05270 */
[----:B------:R-:W-:Y:S02]  /*2440*/  USEL UR7, URZ, 0x1, UP0 ;  /* 0x00000001ff077887 */ /* 0x000fe40008000000 */
[----:B------:R-:W-:-:S04]  /*2450*/  USEL UR6, UR6, URZ, UP0 ;  /* 0x000000ff06067287 */ /* 0x000fc80008000000 */
[----:B------:R-:W-:Y:S01]  /*2460*/  ULEA UR5, UR6, UR4, 0x3 ;  /* 0x0000000406057291 */ /* 0x000fe2000f8e18ff */
[----:B------:R-:W-:-:S04]  /*2470*/  LOP3.LUT R2, R2, UR7, RZ, 0x3c, !PT ;  /* 0x0000000702027c12 */ /* 0x000fc8000f8e3cff */
[----:B-1----:R-:W-:-:S04]  /*2480*/  SHF.L.U32 R3, R2, 0x1f, RZ ;  /* 0x0000001f02037819 */ /* 0x002fc800000006ff */
[----:B------:R-:W1:Y:S02]  /*2490*/  SYNCS.PHASECHK.TRANS64.TRYWAIT P0, [UR5], R3 ;  /* 0x00000003ff0075a7 */ /* 0x000e640008001105 */
[----:B-1----:R-:W-:Y:S05]  /*24a0*/  @!P0 BRA `(.L_x_38) ;  /* 0x0000005400288947 */ /* 0x002fea0003800000 */
.L_x_128:
        /* <DEDUP_REMOVED lines=9> */
.L_x_130:
        /* <DEDUP_REMOVED lines=9> */
.L_x_132:
        /* <DEDUP_REMOVED lines=9> */
.L_x_134:
        /* <DEDUP_REMOVED lines=9> */
.L_x_136:
[----:B------:R-:W-:-:S04]  /*26f0*/  UIADD3 UR6, UPT, UPT, UR6, 0x1, URZ ;  /* 0x0000000106067890 */ /* 0x000fc8000fffe0ff */
[----:B------:R-:W-:-:S04]  /*2700*/  UISETP.NE.AND UP0, UPT, UR6, 0x8, UPT ;  /* 0x000000080600788c */ /* 0x000fc8000bf05270 */
[----:B------:R-:W-:Y:S02]  /*2710*/  USEL UR5, URZ, 0x1, UP0 ;  /* 0x00000001ff057887 */ /* 0x000fe40008000000 */
[----:B------:R-:W-:-:S04]  /*2720*/  USEL UR6, UR6, URZ, UP0 ;  /* 0x000000ff06067287 */ /* 0x000fc80008000000 */
[----:B------:R-:W-:Y:S01]  /*2730*/  ULEA UR6, UR6, UR4, 0x3 ;  /* 0x0000000406067291 */ /* 0x000fe2000f8e18ff */
[----:B------:R-:W-:-:S04]  /*2740*/  LOP3.LUT R2, R2, UR5, RZ, 0x3c, !PT ;  /* 0x0000000502027c12 */ /* 0x000fc8000f8e3cff */
[----:B------:R-:W-:Y:S01]  /*2750*/  SHF.L.U32 R2, R2, 0x1f, RZ ;  /* 0x0000001f02027819 */ /* 0x000fe200000006ff */
[----:B-1--4-:R-:W-:-:S07]  /*2760*/  IMAD.U32 R0, RZ, RZ, UR6 ;  /* 0x00000006ff007e24 */ /* 0x012fce000f8e00ff */
.L_x_43:
[----:B-1----:R1:W2:Y:S02]  /*2770*/  SYNCS.PHASECHK.TRANS64.TRYWAIT P0, [R0+URZ], R2 ;  /* 0x00000002000075a7 */ /* 0x0022a400080011ff */
[----:B--2---:R-:W-:Y:S05]  /*2780*/  @!P0 NANOSLEEP.SYNCS 0x989680 ;  /* 0x009896800000895d */ /* 0x004fea0003900000 */
[----:B------:R-:W2:Y:S02]  /*2790*/  @!P0 SYNCS.PHASECHK.TRANS64 P0, [R0+URZ], R2 ;  /* 0x00000002000085a7 */ /* 0x000ea400080010ff */
[----:B--2---:R-:W-:Y:S05]  /*27a0*/  @P0 EXIT ;  /* 0x000000000000094d */ /* 0x004fea0003800000 */
[----:B------:R-:W-:Y:S05]  /*27b0*/  BRA `(.L_x_43) ;  /* 0xfffffffc00ec7947 */ /* 0x000fea000383ffff */
.L_x_17:
[----:B------:R-:W-:-:S04]  /*27c0*/  UISETP.NE.AND UP1, UPT, UR37, URZ, UPT ;  /* 0x000000ff2500728c */ /* 0x000fc8000bf25270 */
[----:B------:R-:W-:-:S09]  /*27d0*/  UISETP.NE.OR UP1, UPT, UR8, 0x1, UP1 ;  /* 0x000000010800788c */ /* 0x000fd20008f25670 */
[----:B------:R-:W-:Y:S05]  /*27e0*/  BRA.U UP1, `(.L_x_44) ;  /* 0x0000000501487547 */ /* 0x000fea000b800000 */
[----:B------:R-:W-:Y:S01]  /*27f0*/  ISETP.NE.AND P2, PT, R2, RZ, PT ;  /* 0x000000ff0200720c */ /* 0x000fe20003f45270 */
[----:B------:R-:W-:Y:S01]  /*2800*/  IMAD.MOV.U32 R12, RZ, RZ, 0x1 ;  /* 0x00000001ff0c7424 */ /* 0x000fe200078e00ff */
[----:B------:R-:W-:Y:S02]  /*2810*/  CS2R R10, SRZ ;  /* 0x00000000000a7805 */ /* 0x000fe4000001ff00 */
[----:B------:R-:W-:Y:S01]  /*2820*/  CS2R R8, SRZ ;  /* 0x0000000000087805 */ /* 0x000fe2000001ff00 */
[----:B------:R-:W-:Y:S01]  /*2830*/  UMOV UR4, 0x400 ;  /* 0x0000040000047882 */ /* 0x000fe20000000000 */
[----:B------:R-:W-:Y:S01]  /*2840*/  UMOV UR6, URZ ;  /* 0x000000ff00067c82 */ /* 0x000fe20008000000 */
[----:B------:R-:W-:-:S12]  /*2850*/  ULEA UR37, UR37, UR4, 0x18 ;  /* 0x0000000425257291 */ /* 0x000fd8000f8ec0ff */
.L_x_48:
[----:B------:R-:W-:Y:S02]  /*2860*/  LEA R0, R8, UR37, 0x3 ;  /* 0x0000002508007c11 */ /* 0x000fe4000f8e18ff */
[----:B------:R-:W-:-:S03]  /*2870*/  SHF.L.U32 R4, R9, 0x1f, RZ ;  /* 0x0000001f09047819 */ /* 0x000fc600000006ff */
[----:B------:R-:W-:Y:S01]  /*2880*/  VIADD R5, R0, 0x130 ;  /* 0x0000013000057836 */ /* 0x000fe20000000000 */
[----:B------:R-:W1:Y:S02]  /*2890*/  SYNCS.PHASECHK.TRANS64.TRYWAIT P0, [R0+URZ+0x120], R4 ;  /* 0x00012004000075a7 */ /* 0x000e6400080011ff */
[----:B-1----:R-:W-:Y:S05]  /*28a0*/  @!P0 BRA `(.L_x_45) ;  /* 0x0000005000a08947 */ /* 0x002fea0003800000 */
.L_x_137:
[----:B------:R-:W-:Y:S01]  /*28b0*/  ULEA UR5, UR6, UR37, 0x3 ;  /* 0x0000002506057291 */ /* 0x000fe2000f8e18ff */
[----:B-1----:R-:W-:Y:S01]  /*28c0*/  PRMT R0, RZ, 0x654, R5 ;  /* 0x00000654ff007816 */ /* 0x002fe20000000005 */
[----:B------:R-:W-:Y:S01]  /*28d0*/  @!P2 IMAD.MOV.U32 R4, RZ, RZ, 0x10 ;  /* 0x00000010ff04a424 */ /* 0x000fe200078e00ff */
[----:B------:R-:W-:Y:S01]  /*28e0*/  SHF.L.U32 R5, R12, 0x1f, RZ ;  /* 0x0000001f0c057819 */ /* 0x000fe200000006ff */
[----:B------:R-:W-:Y:S01]  /*28f0*/  UIADD3 UR4, UPT, UPT, UR5, 0xc0, URZ ;  /* 0x000000c005047890 */ /* 0x000fe2000fffe0ff */
[----:B------:R1:W-:Y:S05]  /*2900*/  SYNCS.ARRIVE.TRANS64.RED.A1T0 RZ, [R0+URZ], RZ ;  /* 0x000000ff00ff79a7 */ /* 0x0003ea00081004ff */
[----:B------:R-:W-:Y:S01]  /*2910*/  IMAD.U32 R6, RZ, RZ, UR4 ;  /* 0x00000004ff067e24 */ /* 0x000fe2000f8e00ff */
[----:B------:R-:W2:Y:S04]  /*2920*/  SYNCS.PHASECHK.TRANS64.TRYWAIT P0, [UR5+0xd0], R5 ;  /* 0x0000d005ff0075a7 */ /* 0x000ea80008001105 */
[----:B------:R-:W-:Y:S01]  /*2930*/  PRMT R6, R2, 0x654, R6 ;  /* 0x0000065402067816 */ /* 0x000fe20000000006 */
[----:B-12---:R-:W-:Y:S06]  /*2940*/  @!P0 BRA `(.L_x_46) ;  /* 0x00000050008c8947 */ /* 0x006fec0003800000 */
.L_x_139:
[----:B------:R-:W-:Y:S01]  /*2950*/  ULEA UR4, UR6, UR37, 0x4 ;  /* 0x0000002506047291 */ /* 0x000fe2000f8e20ff */
[----:B------:R-:W-:Y:S01]  /*2960*/  SEL R3, R6, R3, !P2 ;  /* 0x0000000306037207 */ /* 0x000fe20005000000 */
[----:B------:R-:W-:Y:S01]  /*2970*/  UIADD3 UR5, UPT, UPT, UR5, 0xc0, URZ ;  /* 0x000000c005057890 */ /* 0x000fe2000fffe0ff */
[----:B-1----:R-:W-:Y:S01]  /*2980*/  LEA R0, R11, UR37, 0x3 ;  /* 0x000000250b007c11 */ /* 0x002fe2000f8e18ff */
[----:B------:R-:W-:Y:S01]  /*2990*/  UIADD3 UR4, UPT, UPT, UR4, 0x150, URZ ;  /* 0x0000015004047890 */ /* 0x000fe2000fffe0ff */
[----:B------:R1:W-:Y:S01]  /*29a0*/  @!P2 SYNCS.ARRIVE.TRANS64.RED RZ, [R3+URZ], R4 ;  /* 0x0000000403ffa9a7 */ /* 0x0003e200080004ff */
[----:B------:R-:W-:Y:S01]  /*29b0*/  UIADD3 UR6, UPT, UPT, UR6, 0x1, URZ ;  /* 0x0000000106067890 */ /* 0x000fe2000fffe0ff */
[----:B------:R-:W-:-:S03]  /*29c0*/  VIADD R8, R8, 0x1 ;  /* 0x0000000108087836 */ /* 0x000fc60000000000 */
[----:B------:R-:W-:Y:S02]  /*29d0*/  UISETP.NE.AND UP0, UPT, UR6, 0x2, UPT ;  /* 0x000000020600788c */ /* 0x000fe4000bf05270 */
[----:B------:R-:W-:Y:S01]  /*29e0*/  ISETP.NE.AND P0, PT, R8, 0x2, PT ;  /* 0x000000020800780c */ /* 0x000fe20003f05270 */
[----:B------:R-:W-:Y:S06]  /*29f0*/  UGETNEXTWORKID.BROADCAST [UR4], [UR5] ;  /* 0x00000000040073ca */ /* 0x000fec0008000100 */
[----:B------:R-:W-:Y:S02]  /*2a00*/  USEL UR4, URZ, 0x1, UP0 ;  /* 0x00000001ff047887 */ /* 0x000fe40008000000 */
[----:B------:R-:W-:-:S04]  /*2a10*/  USEL UR6, UR6, URZ, UP0 ;  /* 0x000000ff06067287 */ /* 0x000fc80008000000 */
[----:B------:R-:W-:Y:S02]  /*2a20*/  LOP3.LUT R12, R12, UR4, RZ, 0x3c, !PT ;  /* 0x000000040c0c7c12 */ /* 0x000fe4000f8e3cff */
[----:B-1----:R-:W-:-:S04]  /*2a30*/  SHF.L.U32 R4, R10, 0x1f, RZ ;  /* 0x0000001f0a047819 */ /* 0x002fc800000006ff */
[----:B------:R-:W1:Y:S02]  /*2a40*/  SYNCS.PHASECHK.TRANS64.TRYWAIT P1, [R0+URZ+0xc0], R4 ;  /* 0x0000c004000075a7 */ /* 0x000e6400080211ff */
[----:B-1----:R-:W-:Y:S05]  /*2a50*/  @!P1 BRA `(.L_x_47) ;  /* 0x0000005000609947 */ /* 0x002fea0003800000 */
.L_x_140:
[C---:B-1----:R-:W-:Y:S01]  /*2a60*/  LEA R4, R11.reuse, UR37, 0x4 ;  /* 0x000000250b047c11 */ /* 0x042fe2000f8e20ff */
[----:B------:R-:W-:Y:S01]  /*2a70*/  VIADD R0, R0, 0xd0 ;  /* 0x000000d000007836 */ /* 0x000fe20000000000 */
[----:B------:R-:W-:Y:S01]  /*2a80*/  SEL R8, R8, RZ, P0 ;  /* 0x000000ff08087207 */ /* 0x000fe20000000000 */
[----:B------:R-:W-:-:S03]  /*2a90*/  VIADD R11, R11, 0x1 ;  /* 0x000000010b0b7836 */ /* 0x000fc60000000000 */
[----:B------:R-:W1:Y:S01]  /*2aa0*/  LDS.128 R4, [R4+0x150] ;  /* 0x0001500004047984 */ /* 0x000e620000000c00 */
[----:B------:R-:W-:Y:S02]  /*2ab0*/  PRMT R0, RZ, 0x654, R0 ;  /* 0x00000654ff007816 */ /* 0x000fe40000000000 */
[C---:B------:R-:W-:Y:S01]  /*2ac0*/  ISETP.NE.AND P1, PT, R11.reuse, 0x2, PT ;  /* 0x000000020b00780c */ /* 0x040fe20003f25270 */
[----:B------:R-:W-:Y:S01]  /*2ad0*/  @!PT LDS RZ, [RZ] ;  /* 0x00000000fffff984 */ /* 0x000fe20000000800 */
[----:B------:R-:W-:Y:S01]  /*2ae0*/  @!PT LDS RZ, [RZ] ;  /* 0x00000000fffff984 */ /* 0x000fe20000000800 */
[----:B------:R-:W-:Y:S01]  /*2af0*/  @!PT LDS RZ, [RZ] ;  /* 0x00000000fffff984 */ /* 0x000fe20000000800 */
[----:B------:R-:W-:Y:S01]  /*2b00*/  @!PT LDS RZ, [RZ] ;  /* 0x00000000fffff984 */ /* 0x000fe20000000800 */
[----:B------:R2:W-:Y:S06]  /*2b10*/  MEMBAR.ALL.CTA ;  /* 0x0000000000007992 */ /* 0x0005ec0000008000 */
[----:B--2---:R-:W2:Y:S01]  /*2b20*/  FENCE.VIEW.ASYNC.S ;  /* 0x00000000000073c6 */ /* 0x004ea20000000000 */
[----:B------:R-:W-:Y:S01]  /*2b30*/  SEL R11, R11, RZ, P1 ;  /* 0x000000ff0b0b7207 */ /* 0x000fe20000800000 */
[----:B--2---:R2:W-:Y:S01]  /*2b40*/  SYNCS.ARRIVE.TRANS64.RED.A1T0 RZ, [R0+URZ], RZ ;  /* 0x000000ff00ff79a7 */ /* 0x0045e200081004ff */
[----:B-1----:R-:W-:-:S02]  /*2b50*/  LOP3.LUT P3, RZ, R6, 0x1, RZ, 0xc0, !PT ;  /* 0x0000000106ff7812 */ /* 0x002fc4000786c0ff */
[----:B------:R-:W-:-:S04]  /*2b60*/  SEL R4, RZ, 0x1, P1 ;  /* 0x00000001ff047807 */ /* 0x000fc80000800000 */
[----:B------:R-:W-:Y:S02]  /*2b70*/  LOP3.LUT R10, R10, R4, RZ, 0x3c, !PT ;  /* 0x000000040a0a7212 */ /* 0x000fe400078e3cff */
[----:B--2---:R-:W-:-:S04]  /*2b80*/  SEL R0, RZ, 0x1, P0 ;  /* 0x00000001ff007807 */ /* 0x004fc80000000000 */
[----:B------:R-:W-:Y:S01]  /*2b90*/  LOP3.LUT R9, R9, R0, RZ, 0x3c, !PT ;  /* 0x0000000009097212 */ /* 0x000fe200078e3cff */
[----:B------:R-:W-:Y:S06]  /*2ba0*/  @P3 BRA `(.L_x_48) ;  /* 0xfffffffc002c3947 */ /* 0x000fec000383ffff */
[----:B------:R-:W-:Y:S01]  /*2bb0*/  ULEA UR5, UR6, UR37, 0x3 ;  /* 0x0000002506057291 */ /* 0x000fe2000f8e18ff */
[----:B------:R-:W-:-:S08]  /*2bc0*/  SHF.L.U32 R2, R12, 0x1f, RZ ;  /* 0x0000001f0c027819 */ /* 0x000fd000000006ff */
[----:B------:R-:W1:Y:S02]  /*2bd0*/  SYNCS.PHASECHK.TRANS64 P0, [UR5+0xd0], R2 ;  /* 0x0000d002ff0075a7 */ /* 0x000e640008001005 */
[----:B-1----:R-:W-:Y:S05]  /*2be0*/  @P0 BRA `(.L_x_49) ;  /* 0x0000000000080947 */ /* 0x002fea0003800000 */
[----:B------:R-:W1:Y:S02]  /*2bf0*/  SYNCS.PHASECHK.TRANS64.TRYWAIT P0, [UR5+0xd0], R2 ;  /* 0x0000d002ff0075a7 */ /* 0x000e640008001105 */
[----:B-1----:R-:W-:Y:S05]  /*2c00*/  @!P0 BRA `(.L_x_50) ;  /* 0x0000005000088947 */ /* 0x002fea0003800000 */
.L_x_49:
[----:B------:R-:W-:-:S04]  /*2c10*/  UIADD3 UR4, UPT, UPT, UR6, 0x1, URZ ;  /* 0x0000000106047890 */ /* 0x000fc8000fffe0ff */
[----:B------:R-:W-:-:S04]  /*2c20*/  UISETP.NE.AND UP0, UPT, UR4, 0x2, UPT ;  /* 0x000000020400788c */ /* 0x000fc8000bf05270 */
[----:B------:R-:W-:Y:S02]  /*2c30*/  USEL UR7, URZ, 0x1, UP0 ;  /* 0x00000001ff077887 */ /* 0x000fe40008000000 */
[----:B------:R-:W-:-:S04]  /*2c40*/  USEL UR4, UR4, URZ, UP0 ;  /* 0x000000ff04047287 */ /* 0x000fc80008000000 */
[----:B------:R-:W-:Y:S01]  /*2c50*/  ULEA UR4, UR4, UR37, 0x3 ;  /* 0x0000002504047291 */ /* 0x000fe2000f8e18ff */
[----:B-1----:R-:W-:-:S04]  /*2c60*/  LOP3.LUT R2, R12, UR7, RZ, 0x3c, !PT ;  /* 0x000000070c027c12 */ /* 0x002fc8000f8e3cff */
[----:B------:R-:W-:-:S04]  /*2c70*/  SHF.L.U32 R0, R2, 0x1f, RZ ;  /* 0x0000001f02007819 */ /* 0x000fc800000006ff */
[----:B------:R-:W1:Y:S02]  /*2c80*/  SYNCS.PHASECHK.TRANS64 P0, [UR4+0xd0], R0 ;  /* 0x0000d000ff0075a7 */ /* 0x000e640008001004 */
[----:B-1----:R-:W-:Y:S05]  /*2c90*/  @P0 EXIT ;  /* 0x000000000000094d */ /* 0x002fea0003800000 */
[----:B------:R-:W-:Y:S02]  /*2ca0*/  SHF.L.U32 R2, R2, 0x1f, RZ ;  /* 0x0000001f02027819 */ /* 0x000fe400000006ff */
[----:B------:R-:W-:-:S07]  /*2cb0*/  MOV R0, UR4 ;  /* 0x0000000400007c02 */ /* 0x000fce0008000f00 */
.L_x_51:
[----:B-1----:R1:W2:Y:S02]  /*2cc0*/  SYNCS.PHASECHK.TRANS64.TRYWAIT P0, [R0+URZ+0xd0], R2 ;  /* 0x0000d002000075a7 */ /* 0x0022a400080011ff */
[----:B--2---:R-:W-:Y:S05]  /*2cd0*/  @!P0 NANOSLEEP.SYNCS 0x989680 ;  /* 0x009896800000895d */ /* 0x004fea0003900000 */
[----:B------:R-:W2:Y:S02]  /*2ce0*/  @!P0 SYNCS.PHASECHK.TRANS64 P0, [R0+URZ+0xd0], R2 ;  /* 0x0000d002000085a7 */ /* 0x000ea400080010ff */
[----:B--2---:R-:W-:Y:S05]  /*2cf0*/  @P0 EXIT ;  /* 0x000000000000094d */ /* 0x004fea0003800000 */
[----:B------:R-:W-:Y:S05]  /*2d00*/  BRA `(.L_x_51) ;  /* 0xfffffffc00ec7947 */ /* 0x000fea000383ffff */
.L_x_44:
[----:B------:R-:W-:-:S09]  /*2d10*/  UISETP.NE.AND UP1, UPT, UR8, URZ, UPT ;  /* 0x000000ff0800728c */ /* 0x000fd2000bf25270 */
[----:B------:R-:W-:Y:S05]  /*2d20*/  BRA.U UP1, `(.L_x_52) ;  /* 0x0000000d01b47547 */ /* 0x000fea000b800000 */
[----:B------:R-:W-:Y:S01]  /*2d30*/  UMOV UR4, 0x40 ;  /* 0x0000004000047882 */ /* 0x000fe20000000000 */
[----:B------:R-:W-:Y:S01]  /*2d40*/  NOP ;  /* 0x0000000000007918 */ /* 0x000fe20000000000 */
[----:B------:R-:W-:Y:S01]  /*2d50*/  ULEA UR4, UR37, UR4, 0x18 ;  /* 0x0000000425047291 */ /* 0x000fe2000f8ec0ff */
[----:B------:R-:W-:Y:S02]  /*2d60*/  UMOV UR5, 0x400 ;  /* 0x0000040000057882 */ /* 0x000fe40000000000 */
[----:B------:R-:W-:-:S06]  /*2d70*/  ULEA UR37, UR37, UR5, 0x18 ;  /* 0x0000000525257291 */ /* 0x000fcc000f8ec0ff */
[----:B------:R-:W1:Y:S02]  /*2d80*/  LDS.U8 R0, [UR4+0x1c] ;  /* 0x00001c04ff007984 */ /* 0x000e640008000000 */
[----:B-1----:R-:W-:-:S13]  /*2d90*/  ISETP.NE.AND P0, PT, R0, RZ, PT ;  /* 0x000000ff0000720c */ /* 0x002fda0003f05270 */
[----:B------:R-:W-:Y:S05]  /*2da0*/  @P0 BRA `(.L_x_53) ;  /* 0x0000000000580947 */ /* 0x000fea0003800000 */
[----:B------:R-:W-:-:S13]  /*2db0*/  ELECT P0, URZ, PT ;  /* 0x0000000000ff782f */ /* 0x000fda0003800000 */
[----:B------:R-:W-:Y:S05]  /*2dc0*/  @!P0 BRA `(.L_x_54) ;  /* 0x0000000000608947 */ /* 0x000fea0003800000 */
[----:B------:R-:W-:Y:S01]  /*2dd0*/  UMOV UR5, 0x10 ;  /* 0x0000001000057882 */ /* 0x000fe20000000000 */
[----:B------:R-:W-:Y:S01]  /*2de0*/  HFMA2 R0, -RZ, RZ, 0, 5.9604644775390625e-08 ;  /* 0x00000001ff007431 */ /* 0x000fe200000001ff */
[----:B------:R-:W-:-:S03]  /*2df0*/  MOV R2, 0xffff ;  /* 0x0000ffff00027802 */ /* 0x000fc60000000f00 */
[----:B------:R-:W-:Y:S04]  /*2e00*/  DEPBAR.LE SB1, 0x36 ;  /* 0x00009d800000791a */ /* 0x000fe80000000000 */
[----:B------:R-:W1:Y:S02]  /*2e10*/  UTCATOMSWS.FIND_AND_SET.ALIGN UP0, UR5, UR5 ;  /* 0x00000005000575e3 */ /* 0x000e640008000800 */
[----:B-1----:R-:W-:Y:S01]  /*2e20*/  MOV R3, UR5 ;  /* 0x0000000500037c02 */ /* 0x002fe20008000f00 */
[----:B------:R-:W-:Y:S06]  /*2e30*/  BRA.U UP0, `(.L_x_55) ;  /* 0x0000000100187547 */ /* 0x000fec000b800000 */
.L_x_56:
[----:B------:R-:W-:Y:S05]  /*2e40*/  NANOSLEEP 0x64 ;  /* 0x000000640000795d */ /* 0x000fea0003800000 */
[----:B------:R-:W-:-:S05]  /*2e50*/  UMOV UR5, 0x10 ;  /* 0x0000001000057882 */ /* 0x000fca0000000000 */
[----:B------:R-:W-:Y:S04]  /*2e60*/  DEPBAR.LE SB1, 0x36 ;  /* 0x00009d800000791a */ /* 0x000fe80000000000 */
[----:B------:R-:W1:Y:S02]  /*2e70*/  UTCATOMSWS.FIND_AND_SET.ALIGN UP0, UR5, UR5 ;  /* 0x00000005000575e3 */ /* 0x000e640008000800 */
[----:B-1----:R-:W-:Y:S01]  /*2e80*/  MOV R3, UR5 ;  /* 0x0000000500037c02 */ /* 0x002fe20008000f00 */
[----:B------:R-:W-:Y:S05]  /*2e90*/  BRA.U !UP0, `(.L_x_56) ;  /* 0xfffffffd08e87547 */ /* 0x000fea000b83ffff */
.L_x_55:
[-C--:B------:R-:W-:Y:S02]  /*2ea0*/  SHF.L.U32 R2, R2, R3.reuse, RZ ;  /* 0x0000000302027219 */ /* 0x080fe400000006ff */
[----:B------:R-:W-:Y:S01]  /*2eb0*/  SHF.L.U32 R0, R0, R3, RZ ;  /* 0x0000000300007219 */ /* 0x000fe200000006ff */
[----:B------:R-:W-:Y:S02]  /*2ec0*/  IMAD.SHL.U32 R3, R3, 0x20, RZ ;  /* 0x0000002003037824 */ /* 0x000fe400078e00ff */
[----:B------:R1:W-:Y:S04]  /*2ed0*/  ATOMS.OR RZ, [UR4+0x14], R2 ;  /* 0x00001402ffff798c */ /* 0x0003e8000b000004 */
[----:B------:R1:W-:Y:S04]  /*2ee0*/  ATOMS.OR RZ, [UR4+0x18], R0 ;  /* 0x00001800ffff798c */ /* 0x0003e8000b000004 */
[----:B------:R1:W-:Y:S01]  /*2ef0*/  STS [UR37+0x170], R3 ;  /* 0x00017003ff007988 */ /* 0x0003e20008000825 */
[----:B------:R-:W-:Y:S05]  /*2f00*/  BRA `(.L_x_54) ;  /* 0x0000000000107947 */ /* 0x000fea0003800000 */
.L_x_53:
[----:B------:R-:W-:Y:S02]  /*2f10*/  MOV R0, 0xffffffff ;  /* 0xffffffff00007802 */ /* 0x000fe40000000f00 */
[----:B------:R-:W-:-:S03]  /*2f20*/  MOV R2, 0x2f50 ;  /* 0x00002f5000027802 */ /* 0x000fc60000000f00 */
[----:B------:R1:W-:Y:S04]  /*2f30*/  STS [UR37+0x170], R0 ;  /* 0x00017000ff007988 */ /* 0x0003e80008000825 */
[----:B-1-3-5:R-:W-:Y:S05]  /*2f40*/  CALL.REL.NOINC `($__internal_1_$__cuda_sm10x_tcgen05_guardrail_trap_phase_invalid_during_alloc) ;  /* 0x0000005000dc7944 */ /* 0x02afea0003c00000 */
.L_x_54:
[----:B------:R-:W-:Y:S05]  /*2f50*/  WARPSYNC.ALL ;  /* 0x0000000000007948 */ /* 0x000fea0003800000 */
[----:B------:R-:W2:Y:S01]  /*2f60*/  S2UR UR5, SR_CgaCtaId ;  /* 0x00000000000579c3 */ /* 0x000ea20000008800 */
[----:B------:R-:W-:Y:S01]  /*2f70*/  UMOV UR4, 0x400 ;  /* 0x0000040000047882 */ /* 0x000fe20000000000 */
[----:B------:R-:W-:-:S06]  /*2f80*/  NOP ;  /* 0x0000000000007918 */ /* 0x000fcc0000000000 */
[----:B------:R-:W-:Y:S06]  /*2f90*/  BAR.ARV 0x6, 0xa0 ;  /* 0x0182800000007b1d */ /* 0x000fec0000002000 */
[----:B------:R-:W4:Y:S01]  /*2fa0*/  LDCU UR7, c[0x0][0x38c] ;  /* 0x00007180ff0777ac */ /* 0x000f220008000800 */
[----:B------:R-:W-:Y:S01]  /*2fb0*/  IMAD.MOV.U32 R11, RZ, RZ, 0x1 ;  /* 0x00000001ff0b7424 */ /* 0x000fe200078e00ff */
[----:B------:R-:W-:Y:S01]  /*2fc0*/  CS2R R8, SRZ ;  /* 0x0000000000087805 */ /* 0x000fe2000001ff00 */
[----:B------:R-:W-:Y:S01]  /*2fd0*/  IMAD.MOV.U32 R10, RZ, RZ, RZ ;  /* 0x000000ffff0a7224 */ /* 0x000fe200078e00ff */
[----:B------:R-:W3:Y:S01]  /*2fe0*/  LDCU UR6, c[0x0][0x38c] ;  /* 0x00007180ff0677ac */ /* 0x000ee20008000800 */
[----:B------:R-:W-:Y:S01]  /*2ff0*/  UMOV UR15, URZ ;  /* 0x000000ff000f7c82 */ /* 0x000fe20008000000 */
[----:B------:R-:W-:Y:S01]  /*3000*/  UMOV UR14, URZ ;  /* 0x000000ff000e7c82 */ /* 0x000fe20008000000 */
[----:B--2---:R-:W-:Y:S01]  /*3010*/  ULEA UR5, UR5, UR4, 0x18 ;  /* 0x0000000405057291 */ /* 0x004fe2000f8ec0ff */
[----:B------:R-:W-:Y:S01]  /*3020*/  UMOV UR24, 0x0 ;  /* 0x0000000000187882 */ /* 0x000fe20000000000 */
[----:B------:R-:W-:-:S02]  /*3030*/  UMOV UR25, 0x8100010 ;  /* 0x0810001000197882 */ /* 0x000fc40000000000 */
[----:B------:R-:W-:Y:S02]  /*3040*/  UIADD3 UR10, UPT, UPT, UR5, 0x6400, URZ ;  /* 0x00006400050a7890 */ /* 0x000fe4000fffe0ff */
[----:B------:R-:W-:Y:S02]  /*3050*/  UIADD3 UR11, UPT, UPT, UR5, 0x26400, URZ ;  /* 0x00026400050b7890 */ /* 0x000fe4000fffe0ff */
[----:B----4-:R-:W-:Y:S01]  /*3060*/  UIADD3 UR7, UPT, UPT, UR7, 0x3f, URZ ;  /* 0x0000003f07077890 */ /* 0x010fe2000fffe0ff */
[----:B-1----:R-:W1:Y:S01]  /*3070*/  LDS R0, [UR5+0x170] ;  /* 0x00017005ff007984 */ /* 0x002e620008000800 */
[----:B------:R-:W-:Y:S02]  /*3080*/  USHF.R.U32.HI UR10, URZ, 0x4, UR10 ;  /* 0x00000004ff0a7899 */ /* 0x000fe4000801160a */
[----:B------:R-:W-:Y:S02]  /*3090*/  USHF.R.S32.HI UR4, URZ, 0x1f, UR7 ;  /* 0x0000001fff047899 */ /* 0x000fe40008011407 */
[----:B------:R-:W-:-:S02]  /*30a0*/  USHF.R.U32.HI UR11, URZ, 0x4, UR11 ;  /* 0x00000004ff0b7899 */ /* 0x000fc4000801160b */
[----:B------:R-:W-:Y:S02]  /*30b0*/  ULEA.HI UR4, UR4, UR7, URZ, 0x6 ;  /* 0x0000000704047291 */ /* 0x000fe4000f8f30ff */
[----:B------:R-:W-:Y:S02]  /*30c0*/  ULOP3.LUT UR10, UR10, 0x3fff, URZ, 0xc0, !UPT ;  /* 0x00003fff0a0a7892 */ /* 0x000fe4000f8ec0ff */
[----:B------:R-:W-:Y:S02]  /*30d0*/  USHF.R.S32.HI UR4, URZ, 0x6, UR4 ;  /* 0x00000006ff047899 */ /* 0x000fe40008011404 */
[----:B------:R-:W-:Y:S02]  /*30e0*/  ULOP3.LUT UR11, UR11, 0x3fff, URZ, 0xc0, !UPT ;  /* 0x00003fff0b0b7892 */ /* 0x000fe4000f8ec0ff */
[----:B------:R-:W-:Y:S01]  /*30f0*/  UISETP.LT.AND UP0, UPT, UR4, 0x1, UPT ;  /* 0x000000010400788c */ /* 0x000fe2000bf01270 */
[----:B------:R-:W-:Y:S01]  /*3100*/  UMOV UR22, 0x0 ;  /* 0x0000000000167882 */ /* 0x000fe20000000000 */
[----:B------:R-:W-:-:S02]  /*3110*/  UMOV UR23, 0x8100010 ;  /* 0x0810001000177882 */ /* 0x000fc40000000000 */
[----:B------:R-:W-:Y:S02]  /*3120*/  USEL UR9, UR4, 0x1, !UP0 ;  /* 0x0000000104097887 */ /* 0x000fe4000c000000 */
[----:B------:R-:W-:Y:S02]  /*3130*/  ULOP3.LUT UR10, UR10, 0x10000, URZ, 0xfc, !UPT ;  /* 0x000100000a0a7892 */ /* 0x000fe4000f8efcff */
[----:B------:R-:W-:Y:S02]  /*3140*/  ULOP3.LUT UR11, UR11, 0x10000, URZ, 0xfc, !UPT ;  /* 0x000100000b0b7892 */ /* 0x000fe4000f8efcff */
[----:B------:R-:W-:Y:S02]  /*3150*/  UIADD3 UR9, UPT, UPT, -UR9, URZ, URZ ;  /* 0x000000ff09097290 */ /* 0x000fe4000fffe1ff */
[----:B---3--:R-:W-:Y:S01]  /*3160*/  UISETP.GE.AND UP3, UPT, UR6, 0x1, UPT ;  /* 0x000000010600788c */ /* 0x008fe2000bf66270 */
[----:B------:R-:W-:Y:S01]  /*3170*/  UMOV UR20, 0x0 ;  /* 0x0000000000147882 */ /* 0x000fe20000000000 */
[----:B------:R-:W-:Y:S01]  /*3180*/  UMOV UR21, 0x8100010 ;  /* 0x0810001000157882 */ /* 0x000fe20000000000 */
[----:B------:R-:W-:Y:S01]  /*3190*/  UMOV UR18, 0x0 ;  /* 0x0000000000127882 */ /* 0x000fe20000000000 */
[----:B------:R-:W-:Y:S01]  /*31a0*/  UMOV UR19, 0x8100010 ;  /* 0x0810001000137882 */ /* 0x000fe20000000000 */
[----:B-1----:R-:W-:-:S15]  /*31b0*/  R2UR UR16, R0 ;  /* 0x00000000001072ca */ /* 0x002fde00000e0000 */
.L_x_63:
[----:B------:R-:W-:Y:S02]  /*31c0*/  LEA R0, R10, UR5, 0x3 ;  /* 0x000000050a007c11 */ /* 0x000fe4000f8e18ff */
[----:B------:R-:W-:Y:S02]  /*31d0*/  SHF.L.U32 R2, R9, 0x1f, RZ ;  /* 0x0000001f09027819 */ /* 0x000fe400000006ff */
[----:B------:R-:W-:Y:S01]  /*31e0*/  PLOP3.LUT P0, PT, PT, PT, UP3, 0x80, 0x8 ;  /* 0x000000000008781c */ /* 0x000fe20003f0f038 */
[----:B------:R-:W-:Y:S01]  /*31f0*/  VIADD R3, R0, 0xd0 ;  /* 0x000000d000037836 */ /* 0x000fe20000000000 */
[----:B-1----:R-:W1:Y:S02]  /*3200*/  SYNCS.PHASECHK.TRANS64.TRYWAIT P1, [R0+URZ+0xc0], R2 ;  /* 0x0000c002000075a7 */ /* 0x002e6400080211ff */
[----:B-1-3--:R-:W-:Y:S09]  /*3210*/  @!P1 BRA `(.L_x_57) ;  /* 0x00000048009c9947 */ /* 0x00aff20003800000 */
.L_x_142:
[----:B------:R-:W-:Y:S01]  /*3220*/  LEA R4, R10, UR5, 0x4 ;  /* 0x000000050a047c11 */ /* 0x000fe2000f8e20ff */
[----:B------:R-:W-:Y:S01]  /*3230*/  @UP3 ULEA UR6, UR14, UR5, 0x3 ;  /* 0x000000050e063291 */ /* 0x000fe2000f8e18ff */
[----:B------:R-:W-:Y:S01]  /*3240*/  PLOP3.LUT P2, PT, PT, PT, PT, 0x80, 0x8 ;  /* 0x000000000008781c */ /* 0x000fe20003f4f070 */
[----:B------:R-:W-:Y:S01]  /*3250*/  ULEA UR7, UR15, UR5, 0x3 ;  /* 0x000000050f077291 */ /* 0x000fe2000f8e18ff */
[----:B------:R-:W-:Y:S01]  /*3260*/  PRMT R3, RZ, 0x654, R3 ;  /* 0x00000654ff037816 */ /* 0x000fe20000000003 */
[----:B------:R-:W-:Y:S01]  /*3270*/  ULEA UR8, UR15, UR16, 0x6 ;  /* 0x000000100f087291 */ /* 0x000fe2000f8e30ff */
[----:B------:R-:W2:Y:S01]  /*3280*/  LDS.128 R4, [R4+0x150] ;  /* 0x0001500004047984 */ /* 0x000ea20000000c00 */
[----:B-1----:R-:W-:Y:S02]  /*3290*/  @P0 SHF.L.U32 R2, R8, 0x1f, RZ ;  /* 0x0000001f08020819 */ /* 0x002fe400000006ff */
[----:B------:R-:W-:Y:S01]  /*32a0*/  SHF.L.U32 R0, R11, 0x1f, RZ ;  /* 0x0000001f0b007819 */ /* 0x000fe200000006ff */
[----:B------:R-:W-:Y:S01]  /*32b0*/  @!PT LDS RZ, [RZ] ;  /* 0x00000000fffff984 */ /* 0x000fe20000000800 */
[----:B------:R-:W-:Y:S01]  /*32c0*/  @!PT LDS RZ, [RZ] ;  /* 0x00000000fffff984 */ /* 0x000fe20000000800 */
[----:B------:R-:W-:Y:S01]  /*32d0*/  @!PT LDS RZ, [RZ] ;  /* 0x00000000fffff984 */ /* 0x000fe20000000800 */
[----:B------:R-:W-:Y:S01]  /*32e0*/  @!PT LDS RZ, [RZ] ;  /* 0x00000000fffff984 */ /* 0x000fe20000000800 */
[----:B------:R1:W-:Y:S06]  /*32f0*/  MEMBAR.ALL.CTA ;  /* 0x0000000000007992 */ /* 0x0003ec0000008000 */
[----:B-1----:R-:W1:Y:S02]  /*3300*/  FENCE.VIEW.ASYNC.S ;  /* 0x00000000000073c6 */ /* 0x002e640000000000 */
[----:B-1----:R1:W-:Y:S01]  /*3310*/  SYNCS.ARRIVE.TRANS64.RED.A1T0 RZ, [R3+URZ], RZ ;  /* 0x000000ff03ff79a7 */ /* 0x0023e200081004ff */
[----:B------:R1:W3:Y:S01]  /*3320*/  @P0 SYNCS.PHASECHK.TRANS64.TRYWAIT P2, [UR6], R2 ;  /* 0x00000002ff0005a7 */ /* 0x0002e20008041106 */
[----:B--2---:R-:W-:Y:S01]  /*3330*/  LOP3.LUT P1, RZ, R6, 0x1, RZ, 0xc0, !PT ;  /* 0x0000000106ff7812 */ /* 0x004fe2000782c0ff */
[----:B------:R-:W2:Y:S02]  /*3340*/  SYNCS.PHASECHK.TRANS64.TRYWAIT P0, [UR7+0x100], R0 ;  /* 0x00010000ff0075a7 */ /* 0x000ea40008001107 */
[----:B-123--:R-:W-:Y:S10]  /*3350*/  @!P0 BRA `(.L_x_58) ;  /* 0x0000004800608947 */ /* 0x00eff40003800000 */
.L_x_144:
[----:B------:R-:W-:Y:S01]  /*3360*/  IADD3 R10, PT, PT, R10, 0x1, RZ ;  /* 0x000000010a0a7810 */ /* 0x000fe20007ffe0ff */
[----:B------:R-:W-:Y:S06]  /*3370*/  BRA.U !UP3, `(.L_x_59) ;  /* 0x000000010bc07547 */ /* 0x000fec000b800000 */
[----:B------:R-:W-:Y:S01]  /*3380*/  UPLOP3.LUT UP4, UPT, UPT, UPT, UPT, 0x40, 0x4 ;  /* 0x000000000004789c */ /* 0x000fe20003f8e870 */
[----:B------:R-:W-:Y:S01]  /*3390*/  UMOV UR13, UR9 ;  /* 0x00000009000d7c82 */ /* 0x000fe20008000000 */
[----:B------:R-:W-:Y:S01]  /*33a0*/  UMOV UR12, UR4 ;  /* 0x00000004000c7c82 */ /* 0x000fe20008000000 */
[----:B------:R-:W-:-:S08]  /*33b0*/  UMOV UR17, UR14 ;  /* 0x0000000e00117c82 */ /* 0x000fd00008000000 */
.L_x_62:
[----:B------:R-:W-:Y:S02]  /*33c0*/  UIADD3 UR13, UPT, UPT, UR13, 0x1, URZ ;  /* 0x000000010d0d7890 */ /* 0x000fe4000fffe0ff */
[----:B--2---:R-:W-:Y:S02]  /*33d0*/  ULEA UR6, UR17, UR5, 0x3 ;  /* 0x0000000511067291 */ /* 0x004fe4000f8e18ff */
[----:B------:R-:W-:Y:S01]  /*33e0*/  UISETP.NE.AND UP0, UPT, UR13, URZ, UPT ;  /* 0x000000ff0d00728c */ /* 0x000fe2000bf05270 */
[----:B---3--:R-:W-:Y:S10]  /*33f0*/  @P2 BRA `(.L_x_60) ;  /* 0x00000000000c2947 */ /* 0x008ff40003800000 */
[----:B-1----:R-:W-:Y:S04]  /*3400*/  SHF.L.U32 R2, R8, 0x1f, RZ ;  /* 0x0000001f08027819 */ /* 0x002fe800000006ff */
[----:B------:R-:W1:Y:S02]  /*3410*/  SYNCS.PHASECHK.TRANS64.TRYWAIT P0, [UR6], R2 ;  /* 0x00000002ff0075a7 */ /* 0x000e640008001106 */
[----:B-1----:R-:W-:Y:S05]  /*3420*/  @!P0 BRA `(.L_x_61) ;  /* 0x0000004800448947 */ /* 0x002fea0003800000 */
.L_x_60:
[----:B------:R-:W-:Y:S01]  /*3430*/  UISETP.NE.AND UP1, UPT, UR12, 0x1, UPT ;  /* 0x000000010c00788c */ /* 0x000fe2000bf25270 */
[----:B------:R-:W-:Y:S01]  /*3440*/  PLOP3.LUT P2, PT, PT, PT, PT, 0x80, 0x8 ;  /* 0x000000000008781c */ /* 0x000fe20003f4f070 */
[----:B------:R-:W-:Y:S02]  /*3450*/  UIADD3 UR14, UPT, UPT, UR17, 0x1, URZ ;  /* 0x00000001110e7890 */ /* 0x000fe4000fffe0ff */
[----:B------:R-:W-:Y:S02]  /*3460*/  ULEA UR28, UR17, UR11, 0x9 ;  /* 0x0000000b111c7291 */ /* 0x000fe4000f8e48ff */
[----:B------:R-:W-:Y:S01]  /*3470*/  UISETP.NE.AND UP2, UPT, UR14, 0x8, UPT ;  /* 0x000000080e00788c */ /* 0x000fe2000bf45270 */
[----:B------:R-:W-:Y:S01]  /*3480*/  PLOP3.LUT P0, PT, PT, PT, UP1, 0x80, 0x8 ;  /* 0x000000000008781c */ /* 0x000fe20003f0f018 */
[----:B------:R-:W-:Y:S02]  /*3490*/  UIADD3 UR40, UPT, UPT, UR28, 0x2, URZ ;  /* 0x000000021c287890 */ /* 0x000fe4000fffe0ff */
[----:B------:R-:W-:Y:S02]  /*34a0*/  USEL UR27, URZ, 0x1, UP2 ;  /* 0x00000001ff1b7887 */ /* 0x000fe40009000000 */
[----:B------:R-:W-:Y:S02]  /*34b0*/  USEL UR14, UR14, URZ, UP2 ;  /* 0x000000ff0e0e7287 */ /* 0x000fe40009000000 */
[----:B------:R-:W-:Y:S02]  /*34c0*/  UIADD3 UR36, UPT, UPT, UR28, 0x4, URZ ;  /* 0x000000041c247890 */ /* 0x000fe4000fffe0ff */
[----:B------:R-:W-:Y:S01]  /*34d0*/  @UP1 ULEA UR26, UR14, UR5, 0x3 ;  /* 0x000000050e1a1291 */ /* 0x000fe2000f8e18ff */
[----:B------:R-:W-:Y:S01]  /*34e0*/  LOP3.LUT R8, R8, UR27, RZ, 0x3c, !PT ;  /* 0x0000001b08087c12 */ /* 0x000fe2000f8e3cff */
[----:B------:R-:W-:Y:S02]  /*34f0*/  UIADD3 UR32, UPT, UPT, UR28, 0x6, URZ ;  /* 0x000000061c207890 */ /* 0x000fe4000fffe0ff */
[----:B------:R-:W-:Y:S01]  /*3500*/  UIADD3 UR6, UPT, UPT, UR6, 0x40, URZ ;  /* 0x0000004006067890 */ /* 0x000fe2000fffe0ff */
[----:B-1----:R-:W-:Y:S01]  /*3510*/  @P0 SHF.L.U32 R0, R8, 0x1f, RZ ;  /* 0x0000001f08000819 */ /* 0x002fe200000006ff */
[----:B------:R-:W-:Y:S01]  /*3520*/  UIADD3 UR12, UPT, UPT, UR12, -0x1, URZ ;  /* 0xffffffff0c0c7890 */ /* 0x000fe2000fffe0ff */
[----:B------:R-:W-:Y:S02]  /*3530*/  UMOV UR29, 0x40004040 ;  /* 0x40004040001d7882 */ /* 0x000fe40000000000 */
[----:B------:R2:W3:Y:S01]  /*3540*/  @P0 SYNCS.PHASECHK.TRANS64.TRYWAIT P2, [UR26], R0 ;  /* 0x00000000ff0005a7 */ /* 0x0004e2000804111a */
[----:B------:R-:W-:Y:S01]  /*3550*/  ULEA UR26, UR17, UR10, 0xa ;  /* 0x0000000a111a7291 */ /* 0x000fe2000f8e50ff */
[----:B------:R-:W-:Y:S01]  /*3560*/  UMOV UR27, 0x40004040 ;  /* 0x40004040001b7882 */ /* 0x000fe20000000000 */
[----:B------:R-:W-:Y:S02]  /*3570*/  UMOV UR41, 0x40004040 ;  /* 0x4000404000297882 */ /* 0x000fe40000000000 */
[----:B------:R-:W-:Y:S02]  /*3580*/  UIADD3 UR38, UPT, UPT, UR26, 0x2, URZ ;  /* 0x000000021a267890 */ /* 0x000fe4000fffe0ff */
[----:B------:R-:W-:Y:S02]  /*3590*/  UIADD3 UR34, UPT, UPT, UR26, 0x4, URZ ;  /* 0x000000041a227890 */ /* 0x000fe4000fffe0ff */
[----:B------:R-:W-:Y:S01]  /*35a0*/  UIADD3 UR30, UPT, UPT, UR26, 0x6, URZ ;  /* 0x000000061a1e7890 */ /* 0x000fe2000fffe0ff */
[----:B------:R2:W-:Y:S01]  /*35b0*/  UTCHMMA gdesc[UR26], gdesc[UR28], tmem[UR8], tmem[UR24], idesc[UR25], UP4 ;  /* 0x00ff181c1a0075ea */ /* 0x0005e2000a000008 */
[----:B------:R-:W-:Y:S01]  /*35c0*/  UPLOP3.LUT UP4, UPT, UPT, UPT, UPT, 0x80, 0x8 ;  /* 0x000000000008789c */ /* 0x000fe20003f8f070 */
[----:B------:R-:W-:Y:S01]  /*35d0*/  UMOV UR39, 0x40004040 ;  /* 0x4000404000277882 */ /* 0x000fe20000000000 */
[----:B------:R-:W-:Y:S01]  /*35e0*/  UMOV UR37, 0x40004040 ;  /* 0x4000404000257882 */ /* 0x000fe20000000000 */
[----:B------:R2:W-:Y:S01]  /*35f0*/  UTCHMMA gdesc[UR38], gdesc[UR40], tmem[UR8], tmem[UR22], idesc[UR23], UPT ;  /* 0x00ff1628260075ea */ /* 0x0005e2000b800008 */
[----:B------:R-:W-:Y:S01]  /*3600*/  UMOV UR35, 0x40004040 ;  /* 0x4000404000237882 */ /* 0x000fe20000000000 */
[----:B------:R-:W-:Y:S01]  /*3610*/  UMOV UR33, 0x40004040 ;  /* 0x4000404000217882 */ /* 0x000fe20000000000 */
[----:B------:R-:W-:Y:S01]  /*3620*/  UMOV UR31, 0x40004040 ;  /* 0x40004040001f7882 */ /* 0x000fe20000000000 */
[----:B------:R2:W-:Y:S01]  /*3630*/  UTCHMMA gdesc[UR34], gdesc[UR36], tmem[UR8], tmem[UR20], idesc[UR21], UPT ;  /* 0x00ff1424220075ea */ /* 0x0005e2000b800008 */
[----:B------:R2:W-:Y:S01]  /*3640*/  UTCHMMA gdesc[UR30], gdesc[UR32], tmem[UR8], tmem[UR18], idesc[UR19], UPT ;  /* 0x00ff12201e0075ea */ /* 0x0005e2000b800008 */
[----:B------:R2:W-:Y:S01]  /*3650*/  UTCBAR [UR6], URZ ;  /* 0x000000ff060073e9 */ /* 0x0005e200080000ff */
[----:B------:R-:W-:Y:S01]  /*3660*/  UMOV UR17, UR14 ;  /* 0x0000000e00117c82 */ /* 0x000fe20008000000 */
[----:B------:R-:W-:Y:S05]  /*3670*/  BRA.U UP0, `(.L_x_62) ;  /* 0xfffffffd00507547 */ /* 0x000fea000b83ffff */
.L_x_59:
[----:B------:R-:W-:Y:S01]  /*3680*/  UIADD3 UR15, UPT, UPT, UR15, 0x1, URZ ;  /* 0x000000010f0f7890 */ /* 0x000fe2000fffe0ff */
[C---:B------:R-:W-:Y:S01]  /*3690*/  ISETP.NE.AND P0, PT, R10.reuse, 0x2, PT ;  /* 0x000000020a00780c */ /* 0x040fe20003f05270 */
[----:B------:R-:W-:Y:S02]  /*36a0*/  UIADD3 UR7, UPT, UPT, UR7, 0xe0, URZ ;  /* 0x000000e007077890 */ /* 0x000fe4000fffe0ff */
[----:B------:R-:W-:Y:S01]  /*36b0*/  UISETP.NE.AND UP0, UPT, UR15, 0x4, UPT ;  /* 0x000000040f00788c */ /* 0x000fe2000bf05270 */
[----:B-12---:R-:W-:Y:S02]  /*36c0*/  SEL R0, RZ, 0x1, P0 ;  /* 0x00000001ff007807 */ /* 0x006fe40000000000 */
[----:B------:R-:W-:Y:S01]  /*36d0*/  SEL R10, R10, RZ, P0 ;  /* 0x000000ff0a0a7207 */ /* 0x000fe20000000000 */
[----:B------:R-:W-:Y:S01]  /*36e0*/  USEL UR6, URZ, 0x1, UP0 ;  /* 0x00000001ff067887 */ /* 0x000fe20008000000 */
[----:B------:R-:W-:Y:S01]  /*36f0*/  LOP3.LUT R9, R9, R0, RZ, 0x3c, !PT ;  /* 0x0000000009097212 */ /* 0x000fe200078e3cff */
[----:B------:R-:W-:Y:S01]  /*3700*/  USEL UR15, UR15, URZ, UP0 ;  /* 0x000000ff0f0f7287 */ /* 0x000fe20008000000 */
[----:B------:R1:W-:Y:S03]  /*3710*/  UTCBAR [UR7], URZ ;  /* 0x000000ff070073e9 */ /* 0x0003e600080000ff */
[----:B------:R-:W-:Y:S01]  /*3720*/  LOP3.LUT R11, R11, UR6, RZ, 0x3c, !PT ;  /* 0x000000060b0b7c12 */ /* 0x000fe2000f8e3cff */
[----:B------:R-:W-:Y:S07]  /*3730*/  @P1 BRA `(.L_x_63) ;  /* 0xfffffff800a01947 */ /* 0x000fee000383ffff */
[----:B------:R-:W2:Y:S01]  /*3740*/  S2UR UR4, SR_CgaCtaId ;  /* 0x00000000000479c3 */ /* 0x000ea20000008800 */
[----:B------:R-:W-:Y:S01]  /*3750*/  ELECT P0, URZ, PT ;  /* 0x0000000000ff782f */ /* 0x000fe20003800000 */
[----:B------:R-:W-:Y:S01]  /*3760*/  IMAD.MOV.U32 R0, RZ, RZ, 0x1 ;  /* 0x00000001ff007424 */ /* 0x000fe200078e00ff */
[----:B------:R-:W-:Y:S01]  /*3770*/  UIADD3 UR5, UPT, UPT, UR5, 0x100, URZ ;  /* 0x0000010005057890 */ /* 0x000fe2000fffe0ff */
[----:B------:R-:W-:Y:S01]  /*3780*/  SHF.L.U32 R2, R11, 0x1f, RZ ;  /* 0x0000001f0b027819 */ /* 0x000fe200000006ff */
[----:B------:R-:W-:-:S03]  /*3790*/  UMOV UR6, 0x40 ;  /* 0x0000004000067882 */ /* 0x000fc60000000000 */
[----:B------:R-:W-:Y:S01]  /*37a0*/  UVIRTCOUNT.DEALLOC.SMPOOL 0x80 ;  /* 0x000000800000784c */ /* 0x000fe20000000000 */
[----:B--2---:R-:W-:Y:S02]  /*37b0*/  ULEA UR4, UR4, UR6, 0x18 ;  /* 0x0000000604047291 */ /* 0x004fe4000f8ec0ff */
[----:B------:R-:W-:-:S07]  /*37c0*/  ULEA UR6, UR15, UR5, 0x3 ;  /* 0x000000050f067291 */ /* 0x000fce000f8e18ff */
[----:B------:R2:W-:Y:S02]  /*37d0*/  @P0 STS.U8 [UR4+0x1c], R0 ;  /* 0x00001c00ff000988 */ /* 0x0005e40008000004 */
[----:B------:R-:W4:Y:S02]  /*37e0*/  SYNCS.PHASECHK.TRANS64.TRYWAIT P0, [UR6], R2 ;  /* 0x00000002ff0075a7 */ /* 0x000f240008001106 */
[----:B--2-4-:R-:W-:Y:S05]  /*37f0*/  @!P0 BRA `(.L_x_64) ;  /* 0x0000004400688947 */ /* 0x014fea0003800000 */
.L_x_147:
[----:B-1----:R-:W-:-:S04]  /*3800*/  UIADD3 UR7, UPT, UPT, UR15, 0x1, URZ ;  /* 0x000000010f077890 */ /* 0x002fc8000fffe0ff */
[----:B------:R-:W-:-:S04]  /*3810*/  UISETP.NE.AND UP0, UPT, UR7, 0x4, UPT ;  /* 0x000000040700788c */ /* 0x000fc8000bf05270 */
[----:B------:R-:W-:Y:S02]  /*3820*/  USEL UR8, URZ, 0x1, UP0 ;  /* 0x00000001ff087887 */ /* 0x000fe40008000000 */
[----:B------:R-:W-:-:S04]  /*3830*/  USEL UR7, UR7, URZ, UP0 ;  /* 0x000000ff07077287 */ /* 0x000fc80008000000 */
[----:B------:R-:W-:Y:S01]  /*3840*/  ULEA UR6, UR7, UR5, 0x3 ;  /* 0x0000000507067291 */ /* 0x000fe2000f8e18ff */
[----:B--2---:R-:W-:-:S04]  /*3850*/  LOP3.LUT R2, R11, UR8, RZ, 0x3c, !PT ;  /* 0x000000080b027c12 */ /* 0x004fc8000f8e3cff */
[----:B------:R-:W-:-:S04]  /*3860*/  SHF.L.U32 R3, R2, 0x1f, RZ ;  /* 0x0000001f02037819 */ /* 0x000fc800000006ff */
[----:B------:R-:W1:Y:S02]  /*3870*/  SYNCS.PHASECHK.TRANS64.TRYWAIT P0, [UR6], R3 ;  /* 0x00000003ff0075a7 */ /* 0x000e640008001106 */
[----:B-1----:R-:W-:Y:S05]  /*3880*/  @!P0 BRA `(.L_x_65) ;  /* 0x00000044005c8947 */ /* 0x002fea0003800000 */
.L_x_149:
        /* <DEDUP_REMOVED lines=9> */
.L_x_151:
[----:B------:R-:W-:-:S04]  /*3920*/  UIADD3 UR7, UPT, UPT, UR7, 0x1, URZ ;  /* 0x0000000107077890 */ /* 0x000fc8000fffe0ff */
[----:B------:R-:W-:-:S04]  /*3930*/  UISETP.NE.AND UP0, UPT, UR7, 0x4, UPT ;  /* 0x000000040700788c */ /* 0x000fc8000bf05270 */
[----:B------:R-:W-:Y:S02]  /*3940*/  USEL UR6, URZ, 0x1, UP0 ;  /* 0x00000001ff067887 */ /* 0x000fe40008000000 */
[----:B------:R-:W-:-:S04]  /*3950*/  USEL UR7, UR7, URZ, UP0 ;  /* 0x000000ff07077287 */ /* 0x000fc80008000000 */
[----:B------:R-:W-:Y:S01]  /*3960*/  ULEA UR7, UR7, UR5, 0x3 ;  /* 0x0000000507077291 */ /* 0x000fe2000f8e18ff */
[----:B------:R-:W-:-:S04]  /*3970*/  LOP3.LUT R2, R2, UR6, RZ, 0x3c, !PT ;  /* 0x0000000602027c12 */ /* 0x000fc8000f8e3cff */
[----:B------:R-:W-:-:S04]  /*3980*/  SHF.L.U32 R2, R2, 0x1f, RZ ;  /* 0x0000001f02027819 */ /* 0x000fc800000006ff */
[----:B------:R-:W2:Y:S02]  /*3990*/  SYNCS.PHASECHK.TRANS64.TRYWAIT P0, [UR7], R2 ;  /* 0x00000002ff0075a7 */ /* 0x000ea40008001107 */
[----:B--2---:R-:W-:Y:S05]  /*39a0*/  @!P0 BRA `(.L_x_67) ;  /* 0x0000004400448947 */ /* 0x004fea0003800000 */
.L_x_153:
[----:B------:R-:W-:Y:S01]  /*39b0*/  NOP ;  /* 0x0000000000007918 */ /* 0x000fe20000000000 */
[----:B-1----:R-:W1:Y:S01]  /*39c0*/  LDS R0, [UR4+0x14] ;  /* 0x00001404ff007984 */ /* 0x002e620008000800 */
[----:B------:R-:W-:Y:S01]  /*39d0*/  ULOP3.LUT UR6, UR16, 0xffff, URZ, 0xc0, !UPT ;  /* 0x0000ffff10067892 */ /* 0x000fe2000f8ec0ff */
[----:B------:R-:W-:Y:S01]  /*39e0*/  UMOV UR8, 0xffff ;  /* 0x0000ffff00087882 */ /* 0x000fe20000000000 */
[----:B------:R-:W-:Y:S02]  /*39f0*/  UMOV UR5, 0x1 ;  /* 0x0000000100057882 */ /* 0x000fe40000000000 */
[----:B------:R-:W-:-:S04]  /*3a00*/  USHF.R.U32.HI UR6, URZ, 0x5, UR6 ;  /* 0x00000005ff067899 */ /* 0x000fc80008011606 */
[----:B------:R-:W-:Y:S02]  /*3a10*/  USHF.L.U32 UR8, UR8, UR6, URZ ;  /* 0x0000000608087299 */ /* 0x000fe400080006ff */
[----:B------:R-:W-:-:S04]  /*3a20*/  USHF.L.U32 UR5, UR5, UR6, URZ ;  /* 0x0000000605057299 */ /* 0x000fc800080006ff */
[----:B-1----:R-:W-:-:S04]  /*3a30*/  LOP3.LUT R0, R0, UR8, RZ, 0xc0, !PT ;  /* 0x0000000800007c12 */ /* 0x002fc8000f8ec0ff */
[----:B------:R-:W-:-:S13]  /*3a40*/  ISETP.NE.AND P0, PT, R0, UR8, PT ;  /* 0x0000000800007c0c */ /* 0x000fda000bf05270 */
[----:B------:R-:W-:Y:S05]  /*3a50*/  @P0 BRA `(.L_x_68) ;  /* 0x0000000000580947 */ /* 0x000fea0003800000 */
[----:B------:R-:W1:Y:S02]  /*3a60*/  LDS R0, [UR4+0x18] ;  /* 0x00001804ff007984 */ /* 0x000e640008000800 */
[----:B-1----:R-:W-:-:S04]  /*3a70*/  LOP3.LUT R0, R0, UR5, RZ, 0xc0, !PT ;  /* 0x0000000500007c12 */ /* 0x002fc8000f8ec0ff */
[----:B------:R-:W-:-:S13]  /*3a80*/  ISETP.NE.AND P0, PT, R0, UR5, PT ;  /* 0x0000000500007c0c */ /* 0x000fda000bf05270 */
[----:B------:R-:W-:Y:S05]  /*3a90*/  @P0 BRA `(.L_x_69) ;  /* 0x00000000003c0947 */ /* 0x000fea0003800000 */
[----:B------:R-:W1:Y:S01]  /*3aa0*/  S2R R2, SR_LANEID ;  /* 0x0000000000027919 */ /* 0x000e620000000000 */
[----:B------:R-:W-:Y:S01]  /*3ab0*/  ULOP3.LUT UR8, URZ, UR8, URZ, 0x33, !UPT ;  /* 0x00000008ff087292 */ /* 0x000fe2000f8e33ff */
[----:B------:R-:W-:Y:S02]  /*3ac0*/  VOTEU.ANY UR7, UPT, PT ;  /* 0x0000000000077886 */ /* 0x000fe400038e0100 */
[----:B------:R-:W-:-:S03]  /*3ad0*/  UFLO.U32 UR7, UR7 ;  /* 0x00000007000772bd */ /* 0x000fc600080e0000 */
[----:B------:R-:W-:-:S04]  /*3ae0*/  IMAD.U32 R0, RZ, RZ, UR8 ;  /* 0x00000008ff007e24 */ /* 0x000fc8000f8e00ff */
[----:B------:R2:W4:Y:S02]  /*3af0*/  REDUX UR6, R0 ;  /* 0x00000000000673c4 */ /* 0x0005240000000000 */
[----:B------:R1:W-:Y:S02]  /*3b00*/  UTCATOMSWS.AND URZ, UR8 ;  /* 0x0000000800ff79e3 */ /* 0x0003e40008000000 */
[----:B-1----:R-:W-:Y:S02]  /*3b10*/  ISETP.EQ.U32.AND P0, PT, R2, UR7, PT ;  /* 0x0000000702007c0c */ /* 0x002fe4000bf02070 */
[----:B--2---:R-:W-:Y:S02]  /*3b20*/  LOP3.LUT R0, RZ, UR5, RZ, 0x33, !PT ;  /* 0x00000005ff007c12 */ /* 0x004fe4000f8e33ff */
[----:B----4-:R-:W-:Y:S02]  /*3b30*/  MOV R2, UR6 ;  /* 0x0000000600027c02 */ /* 0x010fe40008000f00 */
[----:B------:R-:W1:Y:S07]  /*3b40*/  REDUX UR5, R0 ;  /* 0x00000000000573c4 */ /* 0x000e6e0000000000 */
[----:B------:R2:W-:Y:S01]  /*3b50*/  @P0 ATOMS.AND RZ, [UR4+0x14], R2 ;  /* 0x00001402ffff098c */ /* 0x0005e2000a800004 */
[----:B-1----:R-:W-:-:S05]  /*3b60*/  IMAD.U32 R0, RZ, RZ, UR5 ;  /* 0x00000005ff007e24 */ /* 0x002fca000f8e00ff */
[----:B------:R2:W-:Y:S01]  /*3b70*/  @P0 ATOMS.AND RZ, [UR4+0x18], R0 ;  /* 0x00001800ffff098c */ /* 0x0005e2000a800004 */
[----:B------:R-:W-:Y:S05]  /*3b80*/  BRA `(.L_x_70) ;  /* 0x0000000000147947 */ /* 0x000fea0003800000 */
.L_x_69:
[----:B------:R-:W-:Y:S02]  /*3b90*/  MOV R2, 0x3bb0 ;  /* 0x00003bb000027802 */ /* 0x000fe40000000f00 */
[----:B---3-5:R-:W-:Y:S05]  /*3ba0*/  CALL.REL.NOINC `($__internal_0_$__cuda_sm10x_tcgen05_guardrail_trap_col_being_dealloced_not_returned_by_alloc) ;  /* 0x0000004400b87944 */ /* 0x028fea0003c00000 */
[----:B------:R-:W-:Y:S05]  /*3bb0*/  BRA `(.L_x_70) ;  /* 0x0000000000087947 */ /* 0x000fea0003800000 */
.L_x_68:
[----:B------:R-:W-:Y:S02]  /*3bc0*/  MOV R2, 0x3be0 ;  /* 0x00003be000027802 */ /* 0x000fe40000000f00 */
[----:B---3-5:R-:W-:Y:S05]  /*3bd0*/  CALL.REL.NOINC `($__internal_2_$__cuda_sm10x_tcgen05_guardrail_trap_unallocated_columns_being_dealloced) ;  /* 0x0000004400c47944 */ /* 0x028fea0003c00000 */
.L_x_70:
[----:B------:R-:W-:Y:S01]  /*3be0*/  NOP ;  /* 0x0000000000007918 */ /* 0x000fe20000000000 */
[----:B------:R-:W-:Y:S05]  /*3bf0*/  EXIT ;  /* 0x000000000000794d */ /* 0x000fea0003800000 */
.L_x_52:
[----:B------:R-:W-:-:S09]  /*3c00*/  UISETP.NE.OR UP2, UPT, UR8, 0x3, !UP2 ;  /* 0x000000030800788c */ /* 0x000fd2000d745670 */
[----:B------:R-:W-:Y:S05]  /*3c10*/  BRA.U UP2, `(.L_x_71) ;  /* 0x0000000d02b07547 */ /* 0x000fea000b800000 */
[----:B------:R-:W1:Y:S01]  /*3c20*/  LDC R0, c[0x0][0xb30] ;  /* 0x0002cc00ff007b82 */ /* 0x000e620000000800 */
[----:B------:R-:W2:Y:S01]  /*3c30*/  LDCU.64 UR8, c[0x0][0x888] ;  /* 0x00011100ff0877ac */ /* 0x000ea20008000a00 */
[----:B------:R-:W-:Y:S02]  /*3c40*/  HFMA2 R27, -RZ, RZ, 0, 0 ;  /* 0x00000000ff1b7431 */ /* 0x000fe400000001ff */
[----:B------:R-:W-:Y:S01]  /*3c50*/  IMAD.MOV.U32 R29, RZ, RZ, 0x1 ;  /* 0x00000001ff1d7424 */ /* 0x000fe200078e00ff */
[----:B------:R-:W-:Y:S01]  /*3c60*/  MOV R25, 0x2000 ;  /* 0x0000200000197802 */ /* 0x000fe20000000f00 */
[----:B------:R-:W4:Y:S01]  /*3c70*/  LDCU.64 UR4, c[0x0][0x890] ;  /* 0x00011200ff0477ac */ /* 0x000f220008000a00 */
[----:B------:R-:W-:Y:S01]  /*3c80*/  IMAD.MOV.U32 R28, RZ, RZ, RZ ;  /* 0x000000ffff1c7224 */ /* 0x000fe200078e00ff */
[----:B------:R-:W3:Y:S01]  /*3c90*/  LDC R24, c[0x0][0x370] ;  /* 0x0000dc00ff187b82 */ /* 0x000ee20000000800 */
[----:B------:R-:W-:Y:S01]  /*3ca0*/  UMOV UR7, 0x400 ;  /* 0x0000040000077882 */ /* 0x000fe20000000000 */
[----:B------:R-:W-:-:S02]  /*3cb0*/  UPLOP3.LUT UP1, UPT, UPT, UPT, UPT, 0x40, 0x4 ;  /* 0x000000000004789c */ /* 0x000fc40003f2e870 */
[----:B------:R-:W-:Y:S01]  /*3cc0*/  ULEA UR7, UR37, UR7, 0x18 ;  /* 0x0000000725077291 */ /* 0x000fe2000f8ec0ff */
[----:B------:R-:W-:-:S03]  /*3cd0*/  UMOV UR13, URZ ;  /* 0x000000ff000d7c82 */ /* 0x000fc60008000000 */
[----:B------:R-:W3:Y:S01]  /*3ce0*/  LDC R3, c[0x0][0xb0c] ;  /* 0x0002c300ff037b82 */ /* 0x000ee20000000800 */
[----:B--2---:R-:W-:Y:S02]  /*3cf0*/  UISETP.NE.U32.AND UP3, UPT, UR8, URZ, UPT ;  /* 0x000000ff0800728c */ /* 0x004fe4000bf65070 */
[----:B----4-:R-:W-:-:S05]  /*3d00*/  UISETP.NE.U32.AND UP4, UPT, UR4, URZ, UPT ;  /* 0x000000ff0400728c */ /* 0x010fca000bf85070 */
[----:B------:R-:W2:Y:S01]  /*3d10*/  LDC R18, c[0x0][0xb20] ;  /* 0x0002c800ff127b82 */ /* 0x000ea20000000800 */
[----:B-1----:R-:W-:Y:S01]  /*3d20*/  ISETP.NE.AND P1, PT, R0, 0x1, PT ;  /* 0x000000010000780c */ /* 0x002fe20003f25270 */
[----:B------:R-:W-:Y:S02]  /*3d30*/  UISETP.NE.AND.EX UP3, UPT, UR9, URZ, UPT, UP3 ;  /* 0x000000ff0900728c */ /* 0x000fe4000bf65330 */
[----:B------:R-:W-:-:S04]  /*3d40*/  UISETP.NE.AND.EX UP4, UPT, UR5, URZ, UPT, UP4 ;  /* 0x000000ff0500728c */ /* 0x000fc8000bf85340 */
[----:B------:R-:W1:Y:S08]  /*3d50*/  LDC.64 R30, c[0x0][0x348] ;  /* 0x0000d200ff1e7b82 */ /* 0x000e700000000a00 */
[----:B------:R-:W4:Y:S08]  /*3d60*/  LDC.64 R16, c[0x0][0xb10] ;  /* 0x0002c400ff107b82 */ /* 0x000f300000000a00 */
[----:B------:R-:W1:Y:S08]  /*3d70*/  LDC.64 R6, c[0x0][0xb18] ;  /* 0x0002c600ff067b82 */ /* 0x000e700000000a00 */
[----:B------:R-:W1:Y:S08]  /*3d80*/  LDC.64 R4, c[0x0][0xb28] ;  /* 0x0002ca00ff047b82 */ /* 0x000e700000000a00 */
[----:B--23--:R-:W1:Y:S02]  /*3d90*/  LDC R19, c[0x0][0x374] ;  /* 0x0000dd00ff137b82 */ /* 0x00ce640000000800 */
.L_x_80:
[C---:B------:R-:W-:Y:S02]  /*3da0*/  LEA R0, R28.reuse, UR7, 0x3 ;  /* 0x000000071c007c11 */ /* 0x040fe4000f8e18ff */
[----:B------:R-:W-:Y:S02]  /*3db0*/  SHF.L.U32 R2, R27, 0x1f, RZ ;  /* 0x0000001f1b027819 */ /* 0x000fe400000006ff */
[----:B------:R-:W-:Y:S02]  /*3dc0*/  LEA R20, R28, UR7, 0x4 ;  /* 0x000000071c147c11 */ /* 0x000fe4000f8e20ff */
[----:B--2---:R-:W2:Y:S02]  /*3dd0*/  SYNCS.PHASECHK.TRANS64.TRYWAIT P0, [R0+URZ+0xc0], R2 ;  /* 0x0000c002000075a7 */ /* 0x004ea400080011ff */
[----:B--2---:R-:W-:Y:S05]  /*3de0*/  @!P0 BRA `(.L_x_72) ;  /* 0x00000040004c8947 */ /* 0x004fea0003800000 */
.L_x_154:
[----:B------:R-:W-:Y:S01]  /*3df0*/  ISETP.GE.AND P0, PT, R40, 0x1, PT ;  /* 0x000000012800780c */ /* 0x000fe20003f06270 */
[----:B------:R-:W3:Y:S01]  /*3e00*/  LDS.128 R20, [R20+0x150] ;  /* 0x0001500014147984 */ /* 0x000ee20000000c00 */
[----:B--2---:R-:W-:Y:S01]  /*3e10*/  VIADD R0, R0, 0xd0 ;  /* 0x000000d000007836 */ /* 0x004fe20000000000 */
[----:B------:R-:W-:Y:S01]  /*3e20*/  @!PT LDS RZ, [RZ] ;  /* 0x00000000fffff984 */ /* 0x000fe20000000800 */
[----:B------:R-:W-:Y:S01]  /*3e30*/  @!PT LDS RZ, [RZ] ;  /* 0x00000000fffff984 */ /* 0x000fe20000000800 */
[----:B------:R-:W-:Y:S01]  /*3e40*/  @!PT LDS RZ, [RZ] ;  /* 0x00000000fffff984 */ /* 0x000fe20000000800 */
[----:B------:R-:W-:Y:S01]  /*3e50*/  @!PT LDS RZ, [RZ] ;  /* 0x00000000fffff984 */ /* 0x000fe20000000800 */
[----:B------:R2:W-:Y:S06]  /*3e60*/  MEMBAR.ALL.CTA ;  /* 0x0000000000007992 */ /* 0x0005ec0000008000 */
[----:B--2---:R-:W2:Y:S01]  /*3e70*/  FENCE.VIEW.ASYNC.S ;  /* 0x00000000000073c6 */ /* 0x004ea20000000000 */
[----:B------:R-:W-:Y:S04]  /*3e80*/  PRMT R0, RZ, 0x654, R0 ;  /* 0x00000654ff007816 */ /* 0x000fe80000000000 */
[----:B--2---:R2:W-:Y:S01]  /*3e90*/  SYNCS.ARRIVE.TRANS64.RED.A1T0 RZ, [R0+URZ], RZ ;  /* 0x000000ff00ff79a7 */ /* 0x0045e200081004ff */
[----:B---3--:R-:W-:Y:S11]  /*3ea0*/  LOP3.LUT P3, RZ, R22, 0x1, RZ, 0xc0, !PT ;  /* 0x0000000116ff7812 */ /* 0x008ff6000786c0ff */
[----:B------:R-:W-:Y:S02]  /*3eb0*/  @!UPT UIADD3 URZ, UPT, UPT, URZ, URZ, URZ ;  /* 0x000000fffffff290 */ /* 0x000fe4000fffe0ff */
[----:B------:R-:W-:Y:S02]  /*3ec0*/  @P3 MOV R11, R20 ;  /* 0x00000014000b3202 */ /* 0x000fe40000000f00 */
[----:B------:R-:W-:Y:S01]  /*3ed0*/  @P3 LOP3.LUT R10, R21, 0xffff, RZ, 0xc0, !PT ;  /* 0x0000ffff150a3812 */ /* 0x000fe200078ec0ff */
[----:B--2---:R-:W-:Y:S06]  /*3ee0*/  @!P0 BRA `(.L_x_73) ;  /* 0x0000000000a48947 */ /* 0x004fec0003800000 */
[-C--:B-1----:R-:W-:Y:S01]  /*3ef0*/  IMAD.HI.U32 R0, R19, R7.reuse, RZ ;  /* 0x0000000713007227 */ /* 0x082fe200078e00ff */
[----:B------:R-:W-:Y:S02]  /*3f00*/  ISETP.NE.AND P0, PT, R6, 0x1, PT ;  /* 0x000000010600780c */ /* 0x000fe40003f05270 */
[----:B------:R-:W-:Y:S01]  /*3f10*/  ISETP.NE.AND P2, PT, R40, 0x1, PT ;  /* 0x000000012800780c */ /* 0x000fe20003f45270 */
[----:B----4-:R-:W-:Y:S01]  /*3f20*/  IMAD.HI.U32 R9, R24, R16, RZ ;  /* 0x0000001018097227 */ /* 0x010fe200078e00ff */
[----:B------:R-:W-:Y:S02]  /*3f30*/  SHF.R.U32.HI R0, RZ, R18, R0 ;  /* 0x00000012ff007219 */ /* 0x000fe40000011600 */
[----:B------:R-:W-:Y:S01]  /*3f40*/  ISETP.NE.AND P4, PT, R3, 0x1, PT ;  /* 0x000000010300780c */ /* 0x000fe20003f85270 */
[----:B------:R-:W-:Y:S01]  /*3f50*/  IMAD.HI.U32 R13, R10, R7, RZ ;  /* 0x000000070a0d7227 */ /* 0x000fe200078e00ff */
[----:B------:R-:W-:Y:S02]  /*3f60*/  SHF.R.U32.HI R9, RZ, R17, R9 ;  /* 0x00000011ff097219 */ /* 0x000fe40000011609 */
[----:B------:R-:W-:Y:S01]  /*3f70*/  SEL R0, R19, R0, !P0 ;  /* 0x0000000013007207 */ /* 0x000fe20004000000 */
[----:B------:R-:W-:Y:S01]  /*3f80*/  IMAD.HI.U32 R12, R11, R16, RZ ;  /* 0x000000100b0c7227 */ /* 0x000fe200078e00ff */
[----:B------:R-:W-:Y:S03]  /*3f90*/  SEL R9, R24, R9, !P4 ;  /* 0x0000000918097207 */ /* 0x000fe60006000000 */
[-C--:B------:R-:W-:Y:S01]  /*3fa0*/  IMAD.HI.U32 R8, R0, R4.reuse, RZ ;  /* 0x0000000400087227 */ /* 0x080fe200078e00ff */
[----:B------:R-:W-:Y:S03]  /*3fb0*/  SHF.R.U32.HI R12, RZ, R17, R12 ;  /* 0x00000011ff0c7219 */ /* 0x000fe6000001160c */
[----:B------:R-:W-:Y:S01]  /*3fc0*/  IMAD.HI.U32 R2, R9, R4, RZ ;  /* 0x0000000409027227 */ /* 0x000fe200078e00ff */
[-C--:B------:R-:W-:Y:S02]  /*3fd0*/  @P2 SHF.R.U32.HI R0, RZ, R5.reuse, R8 ;  /* 0x00000005ff002219 */ /* 0x080fe40000011608 */
[----:B------:R-:W-:Y:S02]  /*3fe0*/  SHF.R.U32.HI R8, RZ, R18, R13 ;  /* 0x00000012ff087219 */ /* 0x000fe4000001160d */
[----:B------:R-:W-:Y:S01]  /*3ff0*/  @P2 SHF.R.U32.HI R9, RZ, R5, R2 ;  /* 0x00000005ff092219 */ /* 0x000fe20000011602 */
[----:B------:R-:W-:Y:S01]  /*4000*/  IMAD R0, R40, R0, RZ ;  /* 0x0000000028007224 */ /* 0x000fe200078e02ff */
[----:B------:R-:W-:Y:S02]  /*4010*/  SEL R8, R10, R8, !P0 ;  /* 0x000000080a087207 */ /* 0x000fe40004000000 */
[----:B------:R-:W-:Y:S01]  /*4020*/  SEL R2, R11, R12, !P4 ;  /* 0x0000000c0b027207 */ /* 0x000fe20006000000 */
[----:B------:R-:W-:Y:S01]  /*4030*/  IMAD R12, R40, R9, RZ ;  /* 0x00000009280c7224 */ /* 0x000fe200078e02ff */
[C---:B------:R-:W-:Y:S01]  /*4040*/  ISETP.GE.AND P0, PT, R8.reuse, R0, PT ;  /* 0x000000000800720c */ /* 0x040fe20003f06270 */
[----:B------:R-:W-:Y:S03]  /*4050*/  IMAD.HI.U32 R0, R8, R4, RZ ;  /* 0x0000000408007227 */ /* 0x000fe600078e00ff */
[----:B------:R-:W-:Y:S02]  /*4060*/  ISETP.GE.OR P0, PT, R2, R12, P0 ;  /* 0x0000000c0200720c */ /* 0x000fe40000706670 */
[-C--:B------:R-:W-:Y:S04]  /*4070*/  SHF.R.U32.HI R0, RZ, R5.reuse, R0 ;  /* 0x00000005ff007219 */ /* 0x080fe80000011600 */
[----:B------:R-:W-:Y:S05]  /*4080*/  SEL R13, R8, R0, !P2 ;  /* 0x00000000080d7207 */ /* 0x000fea0005000000 */
[----:B------:R-:W-:Y:S02]  /*4090*/  IMAD.MOV R12, RZ, RZ, -R13 ;  /* 0x000000ffff0c7224 */ /* 0x000fe400078e0a0d */
[----:B------:R-:W-:Y:S04]  /*40a0*/  @!P0 IMAD.HI.U32 R0, R2, R4, RZ ;  /* 0x0000000402008227 */ /* 0x000fe800078e00ff */
[----:B------:R-:W-:Y:S01]  /*40b0*/  IMAD R12, R40, R12, R8 ;  /* 0x0000000c280c7224 */ /* 0x000fe200078e0208 */
[----:B------:R-:W-:Y:S04]  /*40c0*/  @!P0 SHF.R.U32.HI R0, RZ, R5, R0 ;  /* 0x00000005ff008219 */ /* 0x000fe80000011600 */
[----:B------:R-:W-:Y:S04]  /*40d0*/  @!P0 SEL R0, R2, R0, !P2 ;  /* 0x0000000002008207 */ /* 0x000fe80005000000 */
[----:B------:R-:W-:Y:S01]  /*40e0*/  @!P0 IADD3 R13, PT, PT, R13, -R0, RZ ;  /* 0x800000000d0d8210 */ /* 0x000fe20007ffe0ff */
[----:B------:R-:W-:Y:S01]  /*40f0*/  @!P0 IMAD R0, R9, R12, R0 ;  /* 0x0000000c09008224 */ /* 0x000fe200078e0200 */
[----:B------:R-:W-:Y:S01]  /*4100*/  IADD3 R9, PT, PT, -R8, RZ, RZ ;  /* 0x000000ff08097210 */ /* 0x000fe20007ffe1ff */
[--C-:B------:R-:W-:Y:S02]  /*4110*/  IMAD.MOV R12, RZ, RZ, -R2.reuse ;  /* 0x000000ffff0c7224 */ /* 0x100fe400078e0a02 */
[----:B------:R-:W-:Y:S02]  /*4120*/  @!P0 IMAD R8, R13, R40, R2 ;  /* 0x000000280d088224 */ /* 0x000fe400078e0202 */
[----:B------:R-:W-:Y:S02]  /*4130*/  @!P0 IMAD.MOV.U32 R2, RZ, RZ, R0 ;  /* 0x000000ffff028224 */ /* 0x000fe400078e0000 */
[----:B------:R-:W-:Y:S02]  /*4140*/  IMAD R11, R3, R12, R11 ;  /* 0x0000000c030b7224 */ /* 0x000fe400078e020b */
[----:B------:R-:W-:Y:S02]  /*4150*/  IMAD R10, R6, R9, R10 ;  /* 0x00000009060a7224 */ /* 0x000fe400078e020a */
[----:B------:R-:W-:Y:S02]  /*4160*/  IMAD R11, R2, R3, R11 ;  /* 0x00000003020b7224 */ /* 0x000fe400078e020b */
[----:B------:R-:W-:Y:S02]  /*4170*/  IMAD R10, R8, R6, R10 ;  /* 0x00000006080a7224 */ /* 0x000fe400078e020a */
.L_x_73:
[----:B------:R-:W-:Y:S05]  /*4180*/  BRA.U UP1, `(.L_x_74) ;  /* 0x0000000101107547 */ /* 0x000fea000b800000 */
[----:B------:R-:W-:Y:S04]  /*4190*/  MOV R2, UR6 ;  /* 0x0000000600027c02 */ /* 0x000fe80008000f00 */
[----:B------:R-:W-:Y:S04]  /*41a0*/  SHF.L.U32 R2, R2, 0x1f, RZ ;  /* 0x0000001f02027819 */ /* 0x000fe800000006ff */
[----:B------:R-:W2:Y:S02]  /*41b0*/  SYNCS.PHASECHK.TRANS64.TRYWAIT P0, [UR7+0xb8], R2 ;  /* 0x0000b802ff0075a7 */ /* 0x000ea40008001107 */
[----:B--2---:R-:W-:Y:S05]  /*41c0*/  @!P0 BRA `(.L_x_75) ;  /* 0x0000003c00688947 */ /* 0x004fea0003800000 */
.L_x_74:
[----:B------:R-:W-:Y:S02]  /*41d0*/  R2UR UR11, R15 ;  /* 0x000000000f0b72ca */ /* 0x000fe400000e0000 */
[----:B------:R-:W-:Y:S02]  /*41e0*/  R2UR UR10, R14 ;  /* 0x000000000e0a72ca */ /* 0x000fe400000e0000 */
[----:B------:R-:W-:Y:S04]  /*41f0*/  ISETP.NE.U32.AND P2, PT, RZ, UR4, PT ;  /* 0x00000004ff007c0c */ /* 0x000fe8000bf45070 */
[----:B------:R-:W-:Y:S05]  /*4200*/  ISETP.NE.AND.EX P2, PT, RZ, UR5, PT, P2 ;  /* 0x00000005ff007c0c */ /* 0x000fea000bf45320 */
[----:B------:R-:W-:Y:S02]  /*4210*/  USHF.L.U32 UR11, UR11, 0x7, URZ ;  /* 0x000000070b0b7899 */ /* 0x000fe400080006ff */
[----:B------:R-:W-:Y:S01]  /*4220*/  USHF.L.U32 UR10, UR10, 0x6, URZ ;  /* 0x000000060a0a7899 */ /* 0x000fe200080006ff */
[----:B------:R-:W-:Y:S11]  /*4230*/  BRA.U !UP4, `(.L_x_76) ;  /* 0x000000010c347547 */ /* 0x000ff6000b800000 */
[----:B------:R-:W-:Y:S01]  /*4240*/  UPLOP3.LUT UP0, UPT, UPT, UPT, UP3, 0x80, 0x8 ;  /* 0x000000000008789c */ /* 0x000fe20003f0f030 */
[----:B--2---:R-:W-:Y:S02]  /*4250*/  HFMA2 R0, -RZ, RZ, 0, 5.9604644775390625e-08 ;  /* 0x00000001ff007431 */ /* 0x004fe400000001ff */
[----:B------:R-:W-:Y:S03]  /*4260*/  IMAD.MOV.U32 R88, RZ, RZ, 0x1 ;  /* 0x00000001ff587424 */ /* 0x000fe600078e00ff */
[----:B------:R-:W-:Y:S05]  /*4270*/  PLOP3.LUT P0, PT, PT, PT, UP0, 0x80, 0x8 ;  /* 0x000000000008781c */ /* 0x000fea0003f0f008 */
[----:B------:R-:W2:Y:S01]  /*4280*/  @UP0 LDCU.64 UR14, c[0x0][0x888] ;  /* 0x00011100ff0e07ac */ /* 0x000ea20008000a00 */
[----:B------:R-:W-:Y:S07]  /*4290*/  @UP0 UIMAD UR8, UR36, UR4, URZ ;  /* 0x00000004240802a4 */ /* 0x000fee000f8e02ff */
[----:B------:R-:W-:Y:S01]  /*42a0*/  @!P0 PRMT R88, R0, 0x7610, R88 ;  /* 0x0000761000588816 */ /* 0x000fe20000000058 */
[----:B--2---:R-:W-:Y:S03]  /*42b0*/  @UP0 UIMAD.WIDE UR14, UR8, 0x4, UR14 ;  /* 0x00000004080e08a5 */ /* 0x004fe6000f8e020e */
[----:B------:R-:W2:Y:S03]  /*42c0*/  @!UP0 LDCU UR8, c[0x0][0x880] ;  /* 0x00011000ff0887ac */ /* 0x000ea60008000800 */
[----:B------:R-:W-:Y:S01]  /*42d0*/  IMAD.U32 R8, RZ, RZ, UR14 ;  /* 0x0000000eff087e24 */ /* 0x000fe2000f8e00ff */
[----:B------:R-:W-:Y:S05]  /*42e0*/  MOV R9, UR15 ;  /* 0x0000000f00097c02 */ /* 0x000fea0008000f00 */
[----:B-----5:R3:W5:Y:S02]  /*42f0*/  @P0 LDG.E R49, desc[UR46][R8.64] ;  /* 0x0000002e08310981 */ /* 0x020764000c1e1900 */
[----:B--23--:R-:W-:Y:S07]  /*4300*/  @!P0 IMAD.U32 R49, RZ, RZ, UR8 ;  /* 0x00000008ff318e24 */ /* 0x00cfee000f8e00ff */
.L_x_76:
[----:B-----5:R-:W-:Y:S01]  /*4310*/  @!P2 FSETP.EQ.AND P0, PT, R49, RZ, PT ;  /* 0x000000ff3100a20b */ /* 0x020fe20003f02000 */
[----:B------:R-:W-:Y:S01]  /*4320*/  @!UPT UIADD3 URZ, UPT, UPT, URZ, URZ, URZ ;  /* 0x000000fffffff290 */ /* 0x000fe2000fffe0ff */
[----:B------:R-:W-:Y:S11]  /*4330*/  @!P2 BRA `(.L_x_77) ;  /* 0x000000000014a947 */ /* 0x000ff60003800000 */
[----:B------:R-:W-:Y:S02]  /*4340*/  LOP3.LUT P2, RZ, R88, 0xff, RZ, 0xc0, !PT ;  /* 0x000000ff58ff7812 */ /* 0x000fe4000784c0ff */
[----:B------:R-:W-:Y:S04]  /*4350*/  PLOP3.LUT P0, PT, PT, PT, UP0, 0x80, 0x8 ;  /* 0x000000000008781c */ /* 0x000fe80003f0f008 */
[----:B------:R-:W-:Y:S07]  /*4360*/  PLOP3.LUT P0, PT, P0, PT, PT, 0x8, 0x80 ;  /* 0x000000000080781c */ /* 0x000fee000070e170 */
[----:B------:R-:W-:Y:S11]  /*4370*/  @P2 FSETP.EQ.AND P0, PT, R49, RZ, PT ;  /* 0x000000ff3100220b */ /* 0x000ff60003f02000 */
[----:B------:R-:W-:Y:S02]  /*4380*/  @!UPT UIADD3 URZ, UPT, UPT, URZ, URZ, URZ ;  /* 0x000000fffffff290 */ /* 0x000fe4000fffe0ff */
.L_x_77:
[----:B------:R-:W-:Y:S01]  /*4390*/  ULEA UR15, UR13, UR7, 0x3 ;  /* 0x000000070d0f7291 */ /* 0x000fe2000f8e18ff */
[----:B------:R-:W-:Y:S02]  /*43a0*/  SHF.L.U32 R9, R29, 0x1f, RZ ;  /* 0x0000001f1d097819 */ /* 0x000fe400000006ff */
[----:B------:R-:W-:Y:S04]  /*43b0*/  ELECT P4, URZ, PT ;  /* 0x0000000000ff782f */ /* 0x000fe80003880000 */
[----:B------:R-:W-:Y:S02]  /*43c0*/  PLOP3.LUT P4, PT, P0, P4, PT, 0xf2, 0x2f ;  /* 0x00000000002f781c */ /* 0x000fe40000789e72 */
[----:B------:R-:W3:Y:S11]  /*43d0*/  SYNCS.PHASECHK.TRANS64.TRYWAIT P2, [UR15+0x98], R9 ;  /* 0x00009809ff0075a7 */ /* 0x000ef6000804110f */
[----:B-1----:R-:W-:Y:S05]  /*43e0*/  @!P4 IADD3 R8, P0, PT, R30, 0x580, RZ ;  /* 0x000005801e08c810 */ /* 0x002fea0007f1e0ff */
[----:B--2---:R-:W-:Y:S01]  /*43f0*/  @!P4 IMAD.X R2, RZ, RZ, R31, P0 ;  /* 0x000000ffff02c224 */ /* 0x004fe200000e061f */
[----:B---3--:R-:W-:Y:S07]  /*4400*/  @!P2 BRA `(.L_x_78) ;  /* 0x0000003800f0a947 */ /* 0x008fee0003800000 */
.L_x_157:
[----:B------:R-:W2:Y:S01]  /*4410*/  LDC.64 R12, c[0x0][0xb18] ;  /* 0x0002c600ff0c7b82 */ /* 0x000ea20000000a00 */
[----:B------:R-:W-:Y:S01]  /*4420*/  @!P4 R2UR UR8, R2 ;  /* 0x000000000208c2ca */ /* 0x000fe200000e0000 */
[----:B------:R-:W-:Y:S01]  /*4430*/  VOTEU.ALL UP2, P4 ;  /* 0x0000000000ff7886 */ /* 0x000fe20002040000 */
[----:B------:R-:W-:Y:S01]  /*4440*/  @!P4 R2UR UR9, R8 ;  /* 0x000000000809c2ca */ /* 0x000fe200000e0000 */
[----:B------:R-:W-:Y:S01]  /*4450*/  VOTEU.ALL UP1, P4 ;  /* 0x0000000000ff7886 */ /* 0x000fe20002020000 */
[----:B-1----:R-:W-:Y:S03]  /*4460*/  @!P4 IMAD.MOV.U32 R0, RZ, RZ, 0x2000 ;  /* 0x00002000ff00c424 */ /* 0x002fe600078e00ff */
[----:B------:R-:W1:Y:S01]  /*4470*/  @!P1 LDC R2, c[0x0][0xb0c] ;  /* 0x0002c300ff029b82 */ /* 0x000e620000000800 */
[----:B------:R-:W-:Y:S01]  /*4480*/  UMOV UR20, 0x0 ;  /* 0x0000000000147882 */ /* 0x000fe20000000000 */
[----:B------:R-:W-:Y:S01]  /*4490*/  UMOV UR21, 0x10000000 ;  /* 0x1000000000157882 */ /* 0x000fe20000000000 */
[----:B------:R-:W-:Y:S01]  /*44a0*/  UMOV UR12, UR36 ;  /* 0x00000024000c7c82 */ /* 0x000fe20008000000 */
[----:B------:R-:W-:Y:S01]  /*44b0*/  UIADD3 UR14, UPT, UPT, UR13, 0x1, URZ ;  /* 0x000000010d0e7890 */ /* 0x000fe2000fffe0ff */
[----:B------:R-:W-:Y:S01]  /*44c0*/  @P3 SHF.R.U32.HI R26, RZ, 0x10, R21 ;  /* 0x00000010ff1a3819 */ /* 0x000fe20000011615 */
[----:B------:R-:W-:Y:S02]  /*44d0*/  VIADD R28, R28, 0x1 ;  /* 0x000000011c1c7836 */ /* 0x000fe40000000000 */
[----:B------:R-:W-:Y:S01]  /*44e0*/  IMAD.U32 R9, RZ, RZ, UR8 ;  /* 0x00000008ff097e24 */ /* 0x000fe2000f8e00ff */
[----:B------:R-:W-:Y:S01]  /*44f0*/  @!UP2 ULEA UR8, UR13, UR7, 0xd ;  /* 0x000000070d08a291 */ /* 0x000fe2000f8e68ff */
[----:B------:R-:W-:Y:S01]  /*4500*/  IMAD.U32 R8, RZ, RZ, UR9 ;  /* 0x00000009ff087e24 */ /* 0x000fe2000f8e00ff */
[----:B------:R-:W-:Y:S02]  /*4510*/  UIADD3 UR9, UPT, UPT, UR15, 0x80, URZ ;  /* 0x000000800f097890 */ /* 0x000fe4000fffe0ff */
[----:B------:R-:W-:Y:S01]  /*4520*/  @!P4 R2UR UR19, R9 ;  /* 0x000000000913c2ca */ /* 0x000fe200000e0000 */
[----:B------:R-:W-:Y:S01]  /*4530*/  @!UP2 UIADD3 UR8, UPT, UPT, UR8, 0x200, URZ ;  /* 0x000002000808a890 */ /* 0x000fe2000fffe0ff */
[----:B------:R-:W-:Y:S01]  /*4540*/  @!P4 R2UR UR18, R8 ;  /* 0x000000000812c2ca */ /* 0x000fe200000e0000 */
[----:B------:R-:W-:Y:S01]  /*4550*/  UISETP.NE.AND UP5, UPT, UR14, 0x3, UPT ;  /* 0x000000030e00788c */ /* 0x000fe2000bfa5270 */
[----:B------:R-:W3:Y:S01]  /*4560*/  LDC.64 R8, c[0x0][0xb10] ;  /* 0x0002c400ff087b82 */ /* 0x000ee20000000a00 */
[----:B------:R-:W-:Y:S02]  /*4570*/  UPRMT UR16, UR37, 0x654, UR9 ;  /* 0x0000065425107896 */ /* 0x000fe40008000009 */
[----:B------:R-:W-:Y:S02]  /*4580*/  USEL UR17, URZ, 0x1, UP5 ;  /* 0x00000001ff117887 */ /* 0x000fe4000a800000 */
[----:B------:R-:W-:Y:S04]  /*4590*/  USEL UR14, UR14, URZ, UP5 ;  /* 0x000000ff0e0e7287 */ /* 0x000fe8000a800000 */
[----:B------:R-:W-:Y:S01]  /*45a0*/  ULEA UR13, UR14, UR7, 0x3 ;  /* 0x000000070e0d7291 */ /* 0x000fe2000f8e18ff */
[----:B------:R-:W-:Y:S01]  /*45b0*/  LOP3.LUT R29, R29, UR17, RZ, 0x3c, !PT ;  /* 0x000000111d1d7c12 */ /* 0x000fe2000f8e3cff */
[----:B------:R1:W-:Y:S01]  /*45c0*/  @!UP1 UTMALDG.3D [UR8], [UR18], desc[UR20] ;  /* 0x00001408120095b4 */ /* 0x0003e20008011000 */
[----:B------:R5:W-:Y:S02]  /*45d0*/  @!P4 SYNCS.ARRIVE.TRANS64.RED.A0TR RZ, [UR15+0x80], R0 ;  /* 0x00008000ffffc9a7 */ /* 0x000be4000830040f */
[----:B------:R-:W-:Y:S01]  /*45e0*/  SHF.L.U32 R14, R29, 0x1f, RZ ;  /* 0x0000001f1d0e7819 */ /* 0x000fe200000006ff */
[C---:B---3--:R-:W-:Y:S01]  /*45f0*/  @!P1 IMAD.HI.U32 R8, R11.reuse, R8, RZ ;  /* 0x000000080b089227 */ /* 0x048fe200078e00ff */
[----:B--2---:R-:W-:Y:S02]  /*4600*/  @!P1 ISETP.NE.AND P0, PT, R12, 0x1, PT ;  /* 0x000000010c00980c */ /* 0x004fe40003f05270 */
[----:B-1----:R-:W-:Y:S01]  /*4610*/  @!P1 ISETP.NE.AND P2, PT, R2, 0x1, PT ;  /* 0x000000010200980c */ /* 0x002fe20003f45270 */
[----:B------:R-:W-:Y:S01]  /*4620*/  SYNCS.ARRIVE.TRANS64.RED.A1T0 RZ, [UR16], RZ ;  /* 0x000000ffffff79a7 */ /* 0x000fe20008100410 */
[C---:B------:R-:W-:Y:S01]  /*4630*/  @!P1 IMAD.HI.U32 R13, R10.reuse, R13, RZ ;  /* 0x0000000d0a0d9227 */ /* 0x040fe200078e00ff */
[----:B------:R-:W-:Y:S04]  /*4640*/  @!P1 SHF.R.U32.HI R8, RZ, R9, R8 ;  /* 0x00000009ff089219 */ /* 0x000fe80000011608 */
[----:B------:R-:W-:Y:S01]  /*4650*/  @!P1 SEL R8, R11, R8, !P2 ;  /* 0x000000080b089207 */ /* 0x000fe20005000000 */
[----:B------:R-:W1:Y:S01]  /*4660*/  SYNCS.PHASECHK.TRANS64.TRYWAIT P5, [UR13+0x98], R14 ;  /* 0x0000980eff0075a7 */ /* 0x000e6200080a110d */
[----:B-----5:R-:W2:Y:S02]  /*4670*/  @!P1 LDC R0, c[0x0][0xb20] ;  /* 0x0002c800ff009b82 */ /* 0x020ea40000000800 */
[----:B--2---:R-:W-:Y:S04]  /*4680*/  @!P1 SHF.R.U32.HI R0, RZ, R0, R13 ;  /* 0x00000000ff009219 */ /* 0x004fe8000001160d */
[----:B------:R-:W-:Y:S05]  /*4690*/  @!P1 SEL R9, R10, R0, !P0 ;  /* 0x000000000a099207 */ /* 0x000fea0004000000 */
[----:B------:R-:W-:Y:S02]  /*46a0*/  @!P1 IMAD.IADD R0, R9, 0x1, -R8 ;  /* 0x0000000109009824 */ /* 0x000fe400078e0a08 */
[----:B------:R-:W-:Y:S02]  /*46b0*/  @!P1 IMAD.IADD R8, R8, 0x1, -R9 ;  /* 0x0000000108089824 */ /* 0x000fe400078e0a09 */
[----:B------:R-:W-:Y:S02]  /*46c0*/  @!P1 IMAD R11, R0, R2, R11 ;  /* 0x00000002000b9224 */ /* 0x000fe400078e020b */
[----:B------:R-:W-:Y:S01]  /*46d0*/  @!P1 IMAD R10, R8, R12, R10 ;  /* 0x0000000c080a9224 */ /* 0x000fe200078e020a */
[----:B-1----:R-:W-:Y:S06]  /*46e0*/  @!P5 BRA `(.L_x_79) ;  /* 0x000000380050d947 */ /* 0x002fec0003800000 */
.L_x_159:
[----:B------:R-:W-:Y:S01]  /*46f0*/  @!P4 IADD3 R2, P0, PT, R30, 0x580, RZ ;  /* 0x000005801e02c810 */ /* 0x000fe20007f1e0ff */
[----:B------:R-:W-:Y:S01]  /*4700*/  UMOV UR18, 0x0 ;  /* 0x0000000000127882 */ /* 0x000fe20000000000 */
[----:B------:R-:W-:Y:S01]  /*4710*/  UMOV UR19, 0x10000000 ;  /* 0x1000000000137882 */ /* 0x000fe20000000000 */
[----:B------:R-:W-:Y:S01]  /*4720*/  VOTEU.ALL UP1, P4 ;  /* 0x0000000000ff7886 */ /* 0x000fe20002020000 */
[----:B------:R-:W-:Y:S01]  /*4730*/  @!P4 R2UR UR9, R2 ;  /* 0x000000000209c2ca */ /* 0x000fe200000e0000 */
[----:B-1----:R-:W-:Y:S01]  /*4740*/  @!P4 IMAD.X R0, RZ, RZ, R31, P0 ;  /* 0x000000ffff00c224 */ /* 0x002fe200000e061f */
[----:B------:R-:W-:Y:S01]  /*4750*/  UMOV UR12, UR36 ;  /* 0x00000024000c7c82 */ /* 0x000fe20008000000 */
[----:B------:R-:W-:Y:S01]  /*4760*/  @P3 R2UR UR36, R26 ;  /* 0x000000001a2432ca */ /* 0x000fe200000e0000 */
[----:B------:R-:W-:Y:S01]  /*4770*/  @!UP1 ULEA UR15, UR14, UR7, 0xd ;  /* 0x000000070e0f9291 */ /* 0x000fe2000f8e68ff */
[----:B------:R-:W-:Y:S01]  /*4780*/  ISETP.NE.AND P0, PT, R28, 0x2, PT ;  /* 0x000000021c00780c */ /* 0x000fe20003f05270 */
[----:B------:R-:W-:Y:S01]  /*4790*/  @!UP1 UIADD3 UR10, UPT, UPT, UR10, 0x20, URZ ;  /* 0x000000200a0a9890 */ /* 0x000fe2000fffe0ff */
[----:B------:R-:W-:Y:S01]  /*47a0*/  @!P4 R2UR UR8, R0 ;  /* 0x000000000008c2ca */ /* 0x000fe200000e0000 */
[----:B------:R-:W-:Y:S01]  /*47b0*/  IMAD.IADD R14, R10, 0x1, R86 ;  /* 0x000000010a0e7824 */ /* 0x000fe200078e0256 */
[----:B------:R-:W-:Y:S01]  /*47c0*/  SEL R0, RZ, 0x1, P0 ;  /* 0x00000001ff007807 */ /* 0x000fe20000000000 */
[----:B------:R-:W-:Y:S01]  /*47d0*/  IMAD.IADD R15, R11, 0x1, R87 ;  /* 0x000000010b0f7824 */ /* 0x000fe200078e0257 */
[----:B------:R-:W-:Y:S02]  /*47e0*/  SEL R28, R28, RZ, P0 ;  /* 0x000000ff1c1c7207 */ /* 0x000fe40000000000 */
[----:B------:R-:W-:Y:S01]  /*47f0*/  IMAD.U32 R8, RZ, RZ, UR9 ;  /* 0x00000009ff087e24 */ /* 0x000fe2000f8e00ff */
[----:B------:R-:W-:Y:S01]  /*4800*/  UIADD3 UR9, UPT, UPT, UR13, 0x80, URZ ;  /* 0x000000800d097890 */ /* 0x000fe2000fffe0ff */
[----:B------:R-:W-:Y:S03]  /*4810*/  LOP3.LUT R27, R27, R0, RZ, 0x3c, !PT ;  /* 0x000000001b1b7212 */ /* 0x000fe600078e3cff */
[----:B------:R-:W-:Y:S02]  /*4820*/  @!P4 R2UR UR16, R8 ;  /* 0x000000000810c2ca */ /* 0x000fe400000e0000 */
[----:B------:R-:W-:Y:S01]  /*4830*/  IMAD.U32 R9, RZ, RZ, UR8 ;  /* 0x00000008ff097e24 */ /* 0x000fe2000f8e00ff */
[----:B------:R-:W-:Y:S01]  /*4840*/  @!UP1 UIADD3 UR8, UPT, UPT, UR15, 0x200, URZ ;  /* 0x000002000f089890 */ /* 0x000fe2000fffe0ff */
[----:B------:R-:W-:Y:S01]  /*4850*/  VOTEU.ALL UP1, P4 ;  /* 0x0000000000ff7886 */ /* 0x000fe20002020000 */
[----:B------:R-:W-:Y:S02]  /*4860*/  UPRMT UR15, UR37, 0x654, UR9 ;  /* 0x00000654250f7896 */ /* 0x000fe40008000009 */
[----:B------:R-:W-:Y:S11]  /*4870*/  @!P4 R2UR UR17, R9 ;  /* 0x000000000911c2ca */ /* 0x000ff600000e0000 */
[----:B------:R-:W-:Y:S02]  /*4880*/  @!UPT UIADD3 URZ, UPT, UPT, URZ, URZ, URZ ;  /* 0x000000fffffff290 */ /* 0x000fe4000fffe0ff */
[----:B------:R2:W-:Y:S01]  /*4890*/  @!UP1 UTMALDG.3D [UR8], [UR16], desc[UR18] ;  /* 0x00001208100095b4 */ /* 0x0005e20008011000 */
[----:B------:R2:W-:Y:S01]  /*48a0*/  @!P4 SYNCS.ARRIVE.TRANS64.RED.A0TR RZ, [UR13+0x80], R25 ;  /* 0x00008019ffffc9a7 */ /* 0x0005e2000830040d */
[----:B------:R-:W-:Y:S04]  /*48b0*/  UIADD3 UR13, UPT, UPT, UR14, 0x1, URZ ;  /* 0x000000010e0d7890 */ /* 0x000fe8000fffe0ff */
[----:B------:R-:W-:Y:S04]  /*48c0*/  UISETP.NE.AND UP1, UPT, UR13, 0x3, UPT ;  /* 0x000000030d00788c */ /* 0x000fe8000bf25270 */
[----:B------:R-:W-:Y:S02]  /*48d0*/  USEL UR14, URZ, 0x1, UP1 ;  /* 0x00000001ff0e7887 */ /* 0x000fe40008800000 */
[----:B------:R-:W-:Y:S02]  /*48e0*/  USEL UR13, UR13, URZ, UP1 ;  /* 0x000000ff0d0d7287 */ /* 0x000fe40008800000 */
[----:B------:R-:W-:Y:S02]  /*48f0*/  UPLOP3.LUT UP1, UPT, UPT, UPT, UPT, 0x80, 0x8 ;  /* 0x000000000008789c */ /* 0x000fe40003f2f070 */
[----:B------:R-:W-:Y:S01]  /*4900*/  LOP3.LUT R29, R29, UR14, RZ, 0x3c, !PT ;  /* 0x0000000e1d1d7c12 */ /* 0x000fe2000f8e3cff */
[----:B------:R-:W-:Y:S01]  /*4910*/  SYNCS.ARRIVE.TRANS64.RED.A1T0 RZ, [UR15], RZ ;  /* 0x000000ffffff79a7 */ /* 0x000fe2000810040f */
[----:B------:R-:W-:Y:S07]  /*4920*/  @P3 BRA `(.L_x_80) ;  /* 0xfffffff4001c3947 */ /* 0x000fee000383ffff */
[----:B------:R-:W-:Y:S01]  /*4930*/  UIADD3 UR7, UPT, UPT, UR7, 0x98, URZ ;  /* 0x0000009807077890 */ /* 0x000fe2000fffe0ff */
[----:B------:R-:W-:-:S03]  /*4940*/  SHF.L.U32 R2, R29, 0x1f, RZ ;  /* 0x0000001f1d027819 */ /* 0x000fc600000006ff */
[----:B------:R-:W-:-:S09]  /*4950*/  ULEA UR4, UR13, UR7, 0x3 ;  /* 0x000000070d047291 */ /* 0x000fd2000f8e18ff */
[----:B------:R-:W1:Y:S02]  /*4960*/  SYNCS.PHASECHK.TRANS64.TRYWAIT P0, [UR4], R2 ;  /* 0x00000002ff0075a7 */ /* 0x000e640008001104 */
[----:B-1----:R-:W-:Y:S05]  /*4970*/  @!P0 BRA `(.L_x_81) ;  /* 0x0000003400c48947 */ /* 0x002fea0003800000 */
.L_x_161:
        /* <DEDUP_REMOVED lines=9> */
.L_x_163:
[----:B------:R-:W-:-:S04]  /*4a10*/  UIADD3 UR5, UPT, UPT, UR5, 0x1, URZ ;  /* 0x0000000105057890 */ /* 0x000fc8000fffe0ff */
[----:B------:R-:W-:-:S04]  /*4a20*/  UISETP.NE.AND UP0, UPT, UR5, 0x3, UPT ;  /* 0x000000030500788c */ /* 0x000fc8000bf05270 */
[----:B------:R-:W-:Y:S02]  /*4a30*/  USEL UR4, URZ, 0x1, UP0 ;  /* 0x00000001ff047887 */ /* 0x000fe40008000000 */
[----:B------:R-:W-:-:S04]  /*4a40*/  USEL UR5, UR5, URZ, UP0 ;  /* 0x000000ff05057287 */ /* 0x000fc80008000000 */
[----:B------:R-:W-:Y:S01]  /*4a50*/  ULEA UR5, UR5, UR7, 0x3 ;  /* 0x0000000705057291 */ /* 0x000fe2000f8e18ff */
[----:B-1----:R-:W-:-:S04]  /*4a60*/  LOP3.LUT R2, R29, UR4, RZ, 0x3c, !PT ;  /* 0x000000041d027c12 */ /* 0x002fc8000f8e3cff */
[----:B------:R-:W-:Y:S01]  /*4a70*/  SHF.L.U32 R2, R2, 0x1f, RZ ;  /* 0x0000001f02027819 */ /* 0x000fe200000006ff */
[----:B------:R-:W-:-:S07]  /*4a80*/  IMAD.U32 R0, RZ, RZ, UR5 ;  /* 0x00000005ff007e24 */ /* 0x000fce000f8e00ff */
.L_x_83:
[----:B-1----:R1:W3:Y:S02]  /*4a90*/  SYNCS.PHASECHK.TRANS64.TRYWAIT P0, [R0+URZ], R2 ;  /* 0x00000002000075a7 */ /* 0x0022e400080011ff */
[----:B---3--:R-:W-:Y:S05]  /*4aa0*/  @!P0 NANOSLEEP.SYNCS 0x989680 ;  /* 0x009896800000895d */ /* 0x008fea0003900000 */
[----:B------:R-:W3:Y:S02]  /*4ab0*/  @!P0 SYNCS.PHASECHK.TRANS64 P0, [R0+URZ], R2 ;  /* 0x00000002000085a7 */ /* 0x000ee400080010ff */
[----:B--23--:R-:W-:Y:S05]  /*4ac0*/  @P0 EXIT ;  /* 0x000000000000094d */ /* 0x00cfea0003800000 */
[----:B------:R-:W-:Y:S05]  /*4ad0*/  BRA `(.L_x_83) ;  /* 0xfffffffc00ec7947 */ /* 0x000fea000383ffff */
.L_x_71:
[----:B------:R-:W-:-:S06]  /*4ae0*/  UISETP.GE.AND UP1, UPT, UR8, 0x4, UPT ;  /* 0x000000040800788c */ /* 0x000fcc000bf26270 */
[----:B------:R-:W-:-:S13]  /*4af0*/  PLOP3.LUT P0, PT, PT, PT, UP1, 0x80, 0x8 ;  /* 0x000000000008781c */ /* 0x000fda0003f0f018 */
[----:B------:R-:W-:Y:S05]  /*4b00*/  @!P0 EXIT ;  /* 0x000000000000894d */ /* 0x000fea0003800000 */
[----:B------:R-:W-:Y:S01]  /*4b10*/  BAR.SYNC.DEFER_BLOCKING 0x6, 0xa0 ;  /* 0x0182800000007b1d */ /* 0x000fe20000010000 */
[C---:B------:R-:W-:Y:S01]  /*4b20*/  IMAD.SHL.U32 R2, R93.reuse, 0x20, RZ ;  /* 0x000000205d027824 */ /* 0x040fe200078e00ff */
[C---:B------:R-:W-:Y:S01]  /*4b30*/  LOP3.LUT R94, R93.reuse, 0x2, RZ, 0xc0, !PT ;  /* 0x000000025d5e7812 */ /* 0x040fe200078ec0ff */
[C---:B------:R-:W-:Y:S01]  /*4b40*/  IMAD.SHL.U32 R99, R93.reuse, 0x4, RZ ;  /* 0x000000045d637824 */ /* 0x040fe200078e00ff */
[C---:B------:R-:W-:Y:S01]  /*4b50*/  LOP3.LUT R100, R93.reuse, 0x60, RZ, 0xc0, !PT ;  /* 0x000000605d647812 */ /* 0x040fe200078ec0ff */
[C---:B------:R-:W-:Y:S01]  /*4b60*/  IMAD.U32 R46, R93.reuse, 0x10000, RZ ;  /* 0x000100005d2e7824 */ /* 0x040fe200078e00ff */
[----:B------:R-:W-:Y:S02]  /*4b70*/  UMOV UR48, 0x400 ;  /* 0x0000040000307882 */ /* 0x000fe40000000000 */
[----:B------:R-:W1:Y:S01]  /*4b80*/  LDC R91, c[0x0][0x370] ;  /* 0x0000dc00ff5b7b82 */ /* 0x000e620000000800 */
[----:B------:R-:W-:Y:S01]  /*4b90*/  ULEA UR48, UR37, UR48, 0x18 ;  /* 0x0000003025307291 */ /* 0x000fe2000f8ec0ff */
[----:B------:R-:W-:Y:S01]  /*4ba0*/  LOP3.LUT R3, R2, 0xc0, RZ, 0xc0, !PT ;  /* 0x000000c002037812 */ /* 0x000fe200078ec0ff */
[----:B------:R-:W-:Y:S01]  /*4bb0*/  IMAD.MOV.U32 R45, RZ, RZ, RZ ;  /* 0x000000ffff2d7224 */ /* 0x000fe200078e00ff */
[----:B------:R-:W-:Y:S01]  /*4bc0*/  LOP3.LUT R93, R93, 0x4, RZ, 0xc0, !PT ;  /* 0x000000045d5d7812 */ /* 0x000fe200078ec0ff */
[----:B------:R-:W-:Y:S01]  /*4bd0*/  UIADD3 UR52, UPT, UPT, UR48, 0x200, URZ ;  /* 0x0000020030347890 */ /* 0x000fe2000fffe0ff */
[----:B------:R-:W-:-:S02]  /*4be0*/  LOP3.LUT R99, R3, 0x18, R99, 0xf8, !PT ;  /* 0x0000001803637812 */ /* 0x000fc400078ef863 */
[----:B------:R-:W-:Y:S01]  /*4bf0*/  CS2R R96, SRZ ;  /* 0x0000000000607805 */ /* 0x000fe2000001ff00 */
[----:B------:R-:W2:Y:S01]  /*4c00*/  LDC R42, c[0x0][0xb0c] ;  /* 0x0002c300ff2a7b82 */ /* 0x000ea20000000800 */
[----:B------:R-:W-:Y:S01]  /*4c10*/  LOP3.LUT R46, R46, 0x600000, RZ, 0xc0, !PT ;  /* 0x006000002e2e7812 */ /* 0x000fe200078ec0ff */
[----:B------:R-:W-:Y:S01]  /*4c20*/  IMAD.MOV.U32 R103, RZ, RZ, RZ ;  /* 0x000000ffff677224 */ /* 0x000fe200078e00ff */
[----:B------:R-:W-:Y:S01]  /*4c30*/  IADD3 R98, PT, PT, -R93, 0x2, RZ ;  /* 0x000000025d627810 */ /* 0x000fe20007ffe1ff */
[----:B------:R-:W-:Y:S01]  /*4c40*/  IMAD.MOV R94, RZ, RZ, -R94 ;  /* 0x000000ffff5e7224 */ /* 0x000fe200078e0a5e */
[----:B------:R-:W-:Y:S01]  /*4c50*/  LOP3.LUT R99, R99, 0xf20, R2, 0xf8, !PT ;  /* 0x00000f2063637812 */ /* 0x000fe200078ef802 */
[----:B------:R-:W-:Y:S01]  /*4c60*/  IMAD.MOV R93, RZ, RZ, -R93 ;  /* 0x000000ffff5d7224 */ /* 0x000fe200078e0a5d */
[----:B------:R-:W4:Y:S01]  /*4c70*/  LDCU.64 UR54, c[0x0][0x348] ;  /* 0x00006900ff3677ac */ /* 0x000f220008000a00 */
[----:B------:R-:W1:Y:S01]  /*4c80*/  LDC R89, c[0x0][0xb20] ;  /* 0x0002c800ff597b82 */ /* 0x000e620000000800 */
[----:B------:R-:W3:Y:S01]  /*4c90*/  LDS R0, [UR48+0x170] ;  /* 0x00017030ff007984 */ /* 0x000ee20008000800 */
[----:B------:R-:W-:Y:S01]  /*4ca0*/  IMAD.SHL.U32 R98, R98, 0x10, RZ ;  /* 0x0000001062627824 */ /* 0x000fe200078e00ff */
[----:B------:R-:W-:Y:S01]  /*4cb0*/  LEA R99, R99, UR52, 0x1 ;  /* 0x0000003463637c11 */ /* 0x000fe2000f8e08ff */
[----:B------:R-:W-:Y:S01]  /*4cc0*/  UMOV UR51, 0x1 ;  /* 0x0000000100337882 */ /* 0x000fe20000000000 */
[----:B------:R-:W-:Y:S01]  /*4cd0*/  UMOV UR56, URZ ;  /* 0x000000ff00387c82 */ /* 0x000fe20008000000 */
[----:B------:R-:W1:Y:S02]  /*4ce0*/  LDCU.64 UR38, c[0x0][0x888] ;  /* 0x00011100ff2677ac */ /* 0x000e640008000a00 */
[----:B------:R-:W1:Y:S01]  /*4cf0*/  LDC R41, c[0x0][0xb30] ;  /* 0x0002cc00ff297b82 */ /* 0x000e620000000800 */
[----:B------:R-:W1:Y:S01]  /*4d00*/  LDCU.64 UR44, c[0x0][0x890] ;  /* 0x00011200ff2c77ac */ /* 0x000e620008000a00 */
[----:B------:R-:W-:Y:S01]  /*4d10*/  UMOV UR50, URZ ;  /* 0x000000ff00327c82 */ /* 0x000fe20008000000 */
[----:B------:R-:W-:-:S05]  /*4d20*/  UMOV UR49, URZ ;  /* 0x000000ff00317c82 */ /* 0x000fca0008000000 */
[----:B------:R-:W1:Y:S08]  /*4d30*/  LDC.64 R84, c[0x0][0xb10] ;  /* 0x0002c400ff547b82 */ /* 0x000e700000000a00 */
[----:B------:R-:W1:Y:S08]  /*4d40*/  LDC.64 R38, c[0x0][0xb18] ;  /* 0x0002c600ff267b82 */ /* 0x000e700000000a00 */
[----:B------:R-:W1:Y:S08]  /*4d50*/  LDC.64 R36, c[0x0][0xb28] ;  /* 0x0002ca00ff247b82 */ /* 0x000e700000000a00 */
[----:B------:R-:W1:Y:S01]  /*4d60*/  LDC.64 R82, c[0x0][0x8b0] ;  /* 0x00022c00ff527b82 */ /* 0x000e620000000a00 */
[----:B---3--:R-:W-:-:S07]  /*4d70*/  IMAD.IADD R46, R0, 0x1, R46 ;  /* 0x00000001002e7824 */ /* 0x008fce00078e022e */
[----:B------:R-:W3:Y:S08]  /*4d80*/  LDC.64 R80, c[0x0][0x8a8] ;  /* 0x00022a00ff507b82 */ /* 0x000ef00000000a00 */
[----:B--2-4-:R-:W1:Y:S02]  /*4d90*/  LDC R90, c[0x0][0x374] ;  /* 0x0000dd00ff5a7b82 */ /* 0x014e640000000800 */
.L_x_114:
[C---:B------:R-:W-:Y:S02]  /*4da0*/  LEA R0, R103.reuse, UR48, 0x3 ;  /* 0x0000003067007c11 */ /* 0x040fe4000f8e18ff */
[----:B------:R-:W-:Y:S02]  /*4db0*/  SHF.L.U32 R2, R96, 0x1f, RZ ;  /* 0x0000001f60027819 */ /* 0x000fe400000006ff */
[----:B------:R-:W-:Y:S02]  /*4dc0*/  LEA R16, R103, UR48, 0x4 ;  /* 0x0000003067107c11 */ /* 0x000fe4000f8e20ff */
[----:B------:R-:W2:Y:S02]  /*4dd0*/  SYNCS.PHASECHK.TRANS64.TRYWAIT P0, [R0+URZ+0xc0], R2 ;  /* 0x0000c002000075a7 */ /* 0x000ea400080011ff */
[----:B--2---:R-:W-:Y:S05]  /*4de0*/  @!P0 BRA `(.L_x_84) ;  /* 0x0000003000d88947 */ /* 0x004fea0003800000 */
.L_x_164:
[----:B------:R-:W4:Y:S01]  /*4df0*/  LDC.64 R10, c[0x0][0xb10] ;  /* 0x0002c400ff0a7b82 */ /* 0x000f220000000a00 */
[----:B------:R-:W3:Y:S01]  /*4e00*/  LDS.128 R16, [R16+0x150] ;  /* 0x0001500010107984 */ /* 0x000ee20000000c00 */
[----:B-1----:R-:W-:Y:S01]  /*4e10*/  ISETP.NE.AND P1, PT, R41, 0x1, PT ;  /* 0x000000012900780c */ /* 0x002fe20003f25270 */
[----:B--2---:R-:W-:Y:S01]  /*4e20*/  VIADD R0, R0, 0xd0 ;  /* 0x000000d000007836 */ /* 0x004fe20000000000 */
[----:B------:R-:W-:Y:S04]  /*4e30*/  ISETP.GE.AND P0, PT, R40, 0x1, PT ;  /* 0x000000012800780c */ /* 0x000fe80003f06270 */
[----:B------:R-:W1:Y:S01]  /*4e40*/  LDC.64 R8, c[0x0][0xb18] ;  /* 0x0002c600ff087b82 */ /* 0x000e620000000a00 */
[----:B------:R-:W-:Y:S01]  /*4e50*/  PRMT R0, RZ, 0x654, R0 ;  /* 0x00000654ff007816 */ /* 0x000fe20000000000 */
[----:B------:R-:W-:Y:S01]  /*4e60*/  @!PT LDS RZ, [RZ] ;  /* 0x00000000fffff984 */ /* 0x000fe20000000800 */
[----:B------:R-:W-:Y:S01]  /*4e70*/  @!PT LDS RZ, [RZ] ;  /* 0x00000000fffff984 */ /* 0x000fe20000000800 */
[----:B------:R-:W-:Y:S01]  /*4e80*/  @!PT LDS RZ, [RZ] ;  /* 0x00000000fffff984 */ /* 0x000fe20000000800 */
[----:B------:R-:W-:Y:S01]  /*4e90*/  @!PT LDS RZ, [RZ] ;  /* 0x00000000fffff984 */ /* 0x000fe20000000800 */
[----:B------:R2:W-:Y:S06]  /*4ea0*/  MEMBAR.ALL.CTA ;  /* 0x0000000000007992 */ /* 0x0005ec0000008000 */
[----:B--2---:R-:W2:Y:S01]  /*4eb0*/  FENCE.VIEW.ASYNC.S ;  /* 0x00000000000073c6 */ /* 0x004ea20000000000 */
[----:B------:R-:W1:Y:S08]  /*4ec0*/  @!P1 LDC R12, c[0x0][0xb20] ;  /* 0x0002c800ff0c9b82 */ /* 0x000e700000000800 */
[----:B------:R-:W1:Y:S01]  /*4ed0*/  @!P1 LDC R7, c[0x0][0xb0c] ;  /* 0x0002c300ff079b82 */ /* 0x000e620000000800 */
[----:B--2---:R2:W-:Y:S01]  /*4ee0*/  SYNCS.ARRIVE.TRANS64.RED.A1T0 RZ, [R0+URZ], RZ ;  /* 0x000000ff00ff79a7 */ /* 0x0045e200081004ff */
[----:B---3--:R-:W-:Y:S04]  /*4ef0*/  LOP3.LUT P4, RZ, R18, 0x1, RZ, 0xc0, !PT ;  /* 0x0000000112ff7812 */ /* 0x008fe8000788c0ff */
[----:B------:R-:W-:Y:S09]  /*4f00*/  P2R R101, PR, RZ, 0x10 ;  /* 0x00000010ff657803 */ /* 0x000ff20000000000 */
[----:B------:R-:W-:Y:S02]  /*4f10*/  @P4 MOV R44, R16 ;  /* 0x00000010002c4202 */ /* 0x000fe40000000f00 */
[----:B------:R-:W-:Y:S01]  /*4f20*/  @P4 LOP3.LUT R43, R17, 0xffff, RZ, 0xc0, !PT ;  /* 0x0000ffff112b4812 */ /* 0x000fe200078ec0ff */
[----:B--2-4-:R-:W-:Y:S06]  /*4f30*/  @!P0 BRA `(.L_x_85) ;  /* 0x0000000000a48947 */ /* 0x014fec0003800000 */
[----:B------:R-:W-:Y:S01]  /*4f40*/  IMAD.HI.U32 R0, R90, R39, RZ ;  /* 0x000000275a007227 */ /* 0x000fe200078e00ff */
[----:B------:R-:W-:Y:S02]  /*4f50*/  ISETP.NE.AND P0, PT, R38, 0x1, PT ;  /* 0x000000012600780c */ /* 0x000fe40003f05270 */
[----:B------:R-:W-:Y:S01]  /*4f60*/  ISETP.NE.AND P2, PT, R40, 0x1, PT ;  /* 0x000000012800780c */ /* 0x000fe20003f45270 */
[----:B------:R-:W-:Y:S01]  /*4f70*/  IMAD.HI.U32 R4, R91, R84, RZ ;  /* 0x000000545b047227 */ /* 0x000fe200078e00ff */
[----:B------:R-:W-:Y:S02]  /*4f80*/  SHF.R.U32.HI R0, RZ, R89, R0 ;  /* 0x00000059ff007219 */ /* 0x000fe40000011600 */
[----:B------:R-:W-:Y:S01]  /*4f90*/  ISETP.NE.AND P3, PT, R42, 0x1, PT ;  /* 0x000000012a00780c */ /* 0x000fe20003f65270 */
[----:B------:R-:W-:Y:S01]  /*4fa0*/  IMAD.HI.U32 R6, R43, R39, RZ ;  /* 0x000000272b067227 */ /* 0x000fe200078e00ff */
[-C--:B------:R-:W-:Y:S02]  /*4fb0*/  SHF.R.U32.HI R4, RZ, R85.reuse, R4 ;  /* 0x00000055ff047219 */ /* 0x080fe40000011604 */
[----:B------:R-:W-:Y:S01]  /*4fc0*/  SEL R0, R90, R0, !P0 ;  /* 0x000000005a007207 */ /* 0x000fe20004000000 */
[----:B------:R-:W-:Y:S01]  /*4fd0*/  IMAD.HI.U32 R5, R44, R84, RZ ;  /* 0x000000542c057227 */ /* 0x000fe200078e00ff */
[----:B------:R-:W-:Y:S03]  /*4fe0*/  SEL R4, R91, R4, !P3 ;  /* 0x000000045b047207 */ /* 0x000fe60005800000 */
[-C--:B------:R-:W-:Y:S01]  /*4ff0*/  IMAD.HI.U32 R3, R0, R36.reuse, RZ ;  /* 0x0000002400037227 */ /* 0x080fe200078e00ff */
[----:B------:R-:W-:Y:S03]  /*5000*/  SHF.R.U32.HI R5, RZ, R85, R5 ;  /* 0x00000055ff057219 */ /* 0x000fe60000011605 */
[----:B------:R-:W-:Y:S01]  /*5010*/  IMAD.HI.U32 R2, R4, R36, RZ ;  /* 0x0000002404027227 */ /* 0x000fe200078e00ff */
[----:B------:R-:W-:Y:S02]  /*5020*/  @P2 SHF.R.U32.HI R0, RZ, R37, R3 ;  /* 0x00000025ff002219 */ /* 0x000fe40000011603 */
[----:B------:R-:W-:Y:S02]  /*5030*/  SHF.R.U32.HI R3, RZ, R89, R6 ;  /* 0x00000059ff037219 */ /* 0x000fe40000011606 */
[----:B------:R-:W-:Y:S01]  /*5040*/  @P2 SHF.R.U32.HI R4, RZ, R37, R2 ;  /* 0x00000025ff042219 */ /* 0x000fe20000011602 */
[----:B------:R-:W-:Y:S01]  /*5050*/  IMAD R0, R40, R0, RZ ;  /* 0x0000000028007224 */ /* 0x000fe200078e02ff */
[----:B------:R-:W-:Y:S02]  /*5060*/  SEL R3, R43, R3, !P0 ;  /* 0x000000032b037207 */ /* 0x000fe40004000000 */
[----:B------:R-:W-:Y:S01]  /*5070*/  SEL R2, R44, R5, !P3 ;  /* 0x000000052c027207 */ /* 0x000fe20005800000 */
[----:B------:R-:W-:Y:S01]  /*5080*/  IMAD R5, R40, R4, RZ ;  /* 0x0000000428057224 */ /* 0x000fe200078e02ff */
[C---:B------:R-:W-:Y:S01]  /*5090*/  ISETP.GE.AND P0, PT, R3.reuse, R0, PT ;  /* 0x000000000300720c */ /* 0x040fe20003f06270 */
[C---:B------:R-:W-:Y:S03]  /*50a0*/  IMAD.HI.U32 R0, R3.reuse, R36, RZ ;  /* 0x0000002403007227 */ /* 0x040fe600078e00ff */
[C---:B------:R-:W-:Y:S02]  /*50b0*/  ISETP.GE.OR P0, PT, R2.reuse, R5, P0 ;  /* 0x000000050200720c */ /* 0x040fe40000706670 */
[----:B------:R-:W-:Y:S04]  /*50c0*/  SHF.R.U32.HI R0, RZ, R37, R0 ;  /* 0x00000025ff007219 */ /* 0x000fe80000011600 */
[C---:B------:R-:W-:Y:S05]  /*50d0*/  SEL R6, R3.reuse, R0, !P2 ;  /* 0x0000000003067207 */ /* 0x040fea0005000000 */
        /* <DEDUP_REMOVED lines=14> */
[----:B------:R-:W-:Y:S07]  /*51c0*/  IMAD R43, R3, R38, R43 ;  /* 0x00000026032b7224 */ /* 0x000fee00078e022b */
.L_x_85:
[----:B-1----:R-:W-:Y:S01]  /*51d0*/  @!P1 ISETP.NE.AND P0, PT, R8, 0x1, PT ;  /* 0x000000010800980c */ /* 0x002fe20003f05270 */
[----:B------:R-:W-:Y:S01]  /*51e0*/  @!P1 IMAD.HI.U32 R0, R44, R10, RZ ;  /* 0x0000000a2c009227 */ /* 0x000fe200078e00ff */
[----:B------:R-:W-:Y:S01]  /*51f0*/  @!P1 ISETP.NE.AND P2, PT, R7, 0x1, PT ;  /* 0x000000010700980c */ /* 0x000fe20003f45270 */
[----:B------:R-:W-:Y:S01]  /*5200*/  ULOP3.LUT UP0, URZ, UR52, 0x1b0, URZ, 0xc0, !UPT ;  /* 0x000001b034ff7892 */ /* 0x000fe2000f80c0ff */
[----:B------:R-:W-:Y:S01]  /*5210*/  R2UR UR42, R15 ;  /* 0x000000000f2a72ca */ /* 0x000fe200000e0000 */
[----:B------:R-:W-:Y:S01]  /*5220*/  @!P1 IMAD.HI.U32 R2, R43, R9, RZ ;  /* 0x000000092b029227 */ /* 0x000fe200078e00ff */
[----:B------:R-:W-:Y:S02]  /*5230*/  @!P1 SHF.R.U32.HI R0, RZ, R11, R0 ;  /* 0x0000000bff009219 */ /* 0x000fe40000011600 */
[----:B------:R-:W-:Y:S01]  /*5240*/  R2UR UR41, R14 ;  /* 0x000000000e2972ca */ /* 0x000fe200000e0000 */
[----:B------:R-:W-:Y:S01]  /*5250*/  VIADD R103, R103, 0x1 ;  /* 0x0000000167677836 */ /* 0x000fe20000000000 */
[----:B------:R-:W-:Y:S02]  /*5260*/  @!P1 SHF.R.U32.HI R2, RZ, R12, R2 ;  /* 0x0000000cff029219 */ /* 0x000fe40000011602 */
[----:B------:R-:W-:Y:S02]  /*5270*/  @!P1 SEL R3, R44, R0, !P2 ;  /* 0x000000002c039207 */ /* 0x000fe40005000000 */
[----:B------:R-:W-:Y:S02]  /*5280*/  @!P1 SEL R2, R43, R2, !P0 ;  /* 0x000000022b029207 */ /* 0x000fe40004000000 */
[----:B------:R-:W-:Y:S01]  /*5290*/  @P4 SHF.R.U32.HI R95, RZ, 0x10, R17 ;  /* 0x00000010ff5f4819 */ /* 0x000fe20000011611 */
[----:B------:R-:W-:Y:S02]  /*52a0*/  USHF.L.U32 UR42, UR42, 0x7, URZ ;  /* 0x000000072a2a7899 */ /* 0x000fe400080006ff */
[----:B------:R-:W-:Y:S02]  /*52b0*/  @!P1 IMAD.IADD R0, R2, 0x1, -R3 ;  /* 0x0000000102009824 */ /* 0x000fe400078e0a03 */
[----:B------:R-:W-:Y:S01]  /*52c0*/  @!P1 IMAD.IADD R2, R3, 0x1, -R2 ;  /* 0x0000000103029824 */ /* 0x000fe200078e0a02 */
[----:B------:R-:W-:Y:S01]  /*52d0*/  USHF.L.U32 UR41, UR41, 0x6, URZ ;  /* 0x0000000629297899 */ /* 0x000fe200080006ff */
[----:B------:R-:W-:Y:S02]  /*52e0*/  @!P1 IMAD R44, R0, R7, R44 ;  /* 0x00000007002c9224 */ /* 0x000fe400078e022c */
[----:B------:R-:W-:Y:S01]  /*52f0*/  @!P1 IMAD R43, R2, R8, R43 ;  /* 0x00000008022b9224 */ /* 0x000fe200078e022b */
[----:B------:R-:W-:Y:S08]  /*5300*/  BRA.U !UP0, `(.L_x_86) ;  /* 0x00000001087c7547 */ /* 0x000ff0000b800000 */
[----:B------:R-:W1:Y:S01]  /*5310*/  LDCU.64 UR8, c[0x4][0x80] ;  /* 0x01001000ff0877ac */ /* 0x000e620008000a00 */
[----:B------:R-:W-:Y:S01]  /*5320*/  MOV R2, 0x0 ;  /* 0x0000000000027802 */ /* 0x000fe20000000f00 */
[----:B------:R-:W-:Y:S02]  /*5330*/  HFMA2 R12, -RZ, RZ, 0, 5.9604644775390625e-08 ;  /* 0x00000001ff0c7431 */ /* 0x000fe400000001ff */
[----:B------:R-:W-:Y:S01]  /*5340*/  IMAD.MOV.U32 R8, RZ, RZ, 0x70 ;  /* 0x00000070ff087424 */ /* 0x000fe200078e00ff */
[----:B------:R2:W3:Y:S01]  /*5350*/  LDC.64 R14, c[0x4][R2] ;  /* 0x01000000020e7b82 */ /* 0x0004e20000000a00 */
[----:B------:R-:W4:Y:S01]  /*5360*/  LDCU.64 UR6, c[0x4][0x88] ;  /* 0x01001100ff0677ac */ /* 0x000f220008000a00 */
[----:B------:R-:W-:Y:S01]  /*5370*/  IMAD.MOV.U32 R13, RZ, RZ, RZ ;  /* 0x000000ffff0d7224 */ /* 0x000fe200078e00ff */
[----:B------:R-:W2:Y:S01]  /*5380*/  LDCU.64 UR4, c[0x4][0x8] ;  /* 0x01000100ff0477ac */ /* 0x000ea20008000a00 */
[----:B-1----:R-:W-:Y:S01]  /*5390*/  MOV R5, UR9 ;  /* 0x0000000900057c02 */ /* 0x002fe20008000f00 */
[----:B------:R-:W-:Y:S01]  /*53a0*/  IMAD.U32 R4, RZ, RZ, UR8 ;  /* 0x00000008ff047e24 */ /* 0x000fe2000f8e00ff */
[----:B----4-:R-:W-:Y:S01]  /*53b0*/  MOV R7, UR7 ;  /* 0x0000000700077c02 */ /* 0x010fe20008000f00 */
[----:B------:R-:W-:Y:S01]  /*53c0*/  IMAD.U32 R6, RZ, RZ, UR6 ;  /* 0x00000006ff067e24 */ /* 0x000fe2000f8e00ff */
[----:B--2---:R-:W-:Y:S01]  /*53d0*/  MOV R11, UR5 ;  /* 0x00000005000b7c02 */ /* 0x004fe20008000f00 */
[----:B------:R-:W-:Y:S02]  /*53e0*/  IMAD.U32 R10, RZ, RZ, UR4 ;  /* 0x00000004ff0a7e24 */ /* 0x000fe4000f8e00ff */
[----:B------:R-:W-:Y:S07]  /*53f0*/  LEPC R20, `(.L_x_87) ;  /* 0x000000001014794e */ /* 0x000fee0000000000 */
[----:B---3-5:R-:W-:Y:S05]  /*5400*/  CALL.ABS.NOINC R14 ;  /* 0x000000000e007343 */ /* 0x028fea0003c00000 */
.L_x_87:
[----:B------:R-:W1:Y:S01]  /*5410*/  LDCU.64 UR8, c[0x4][0x80] ;  /* 0x01001000ff0877ac */ /* 0x000e620008000a00 */
[----:B------:R-:W2:Y:S01]  /*5420*/  LDC.64 R2, c[0x4][R2] ;  /* 0x0100000002027b82 */ /* 0x000ea20000000a00 */
[----:B------:R-:W-:Y:S02]  /*5430*/  HFMA2 R12, -RZ, RZ, 0, 5.9604644775390625e-08 ;  /* 0x00000001ff0c7431 */ /* 0x000fe400000001ff */
[----:B------:R-:W-:Y:S02]  /*5440*/  IMAD.MOV.U32 R8, RZ, RZ, 0x70 ;  /* 0x00000070ff087424 */ /* 0x000fe400078e00ff */
[----:B------:R-:W-:Y:S01]  /*5450*/  IMAD.MOV.U32 R13, RZ, RZ, RZ ;  /* 0x000000ffff0d7224 */ /* 0x000fe200078e00ff */
[----:B------:R-:W3:Y:S01]  /*5460*/  LDCU.64 UR6, c[0x4][0x88] ;  /* 0x01001100ff0677ac */ /* 0x000ee20008000a00 */
[----:B------:R-:W4:Y:S01]  /*5470*/  LDCU.64 UR4, c[0x4][0x8] ;  /* 0x01000100ff0477ac */ /* 0x000f220008000a00 */
[----:B-1----:R-:W-:Y:S02]  /*5480*/  MOV R4, UR8 ;  /* 0x0000000800047c02 */ /* 0x002fe40008000f00 */
[----:B------:R-:W-:Y:S02]  /*5490*/  MOV R5, UR9 ;  /* 0x0000000900057c02 */ /* 0x000fe40008000f00 */
[----:B---3--:R-:W-:Y:S01]  /*54a0*/  MOV R7, UR7 ;  /* 0x0000000700077c02 */ /* 0x008fe20008000f00 */
[----:B------:R-:W-:Y:S01]  /*54b0*/  IMAD.U32 R6, RZ, RZ, UR6 ;  /* 0x00000006ff067e24 */ /* 0x000fe2000f8e00ff */
[----:B----4-:R-:W-:Y:S01]  /*54c0*/  MOV R11, UR5 ;  /* 0x00000005000b7c02 */ /* 0x010fe20008000f00 */
[----:B------:R-:W-:Y:S02]  /*54d0*/  IMAD.U32 R10, RZ, RZ, UR4 ;  /* 0x00000004ff0a7e24 */ /* 0x000fe4000f8e00ff */
[----:B------:R-:W-:Y:S07]  /*54e0*/  LEPC R20, `(.L_x_86) ;  /* 0x000000001014794e */ /* 0x000fee0000000000 */
[----:B--2---:R-:W-:Y:S05]  /*54f0*/  CALL.ABS.NOINC R2 ;  /* 0x0000000002007343 */ /* 0x004fea0003c00000 */
.L_x_86:
[----:B------:R-:W-:Y:S01]  /*5500*/  ISETP.NE.U32.AND P4, PT, R82, RZ, PT ;  /* 0x000000ff5200720c */ /* 0x000fe20003f85070 */
[----:B------:R-:W-:Y:S01]  /*5510*/  UISETP.NE.AND UP2, UPT, UR53, URZ, UPT ;  /* 0x000000ff3500728c */ /* 0x000fe2000bf45270 */
[----:B------:R-:W-:Y:S01]  /*5520*/  ISETP.NE.U32.AND P2, PT, RZ, UR38, PT ;  /* 0x00000026ff007c0c */ /* 0x000fe2000bf45070 */
[----:B------:R-:W-:Y:S01]  /*5530*/  UISETP.NE.U32.AND UP1, UPT, UR44, URZ, UPT ;  /* 0x000000ff2c00728c */ /* 0x000fe2000bf25070 */
[----:B------:R-:W-:Y:S01]  /*5540*/  ISETP.NE.AND.EX P4, PT, R83, RZ, PT, P4 ;  /* 0x000000ff5300720c */ /* 0x000fe20003f85340 */
[----:B------:R-:W-:Y:S01]  /*5550*/  UPLOP3.LUT UP0, UPT, UPT, UPT, UPT, 0x40, 0x4 ;  /* 0x000000000004789c */ /* 0x000fe20003f0e870 */
[----:B------:R-:W-:Y:S01]  /*5560*/  ISETP.NE.AND.EX P2, PT, RZ, UR39, PT, P2 ;  /* 0x00000027ff007c0c */ /* 0x000fe2000bf45320 */
[----:B------:R-:W-:Y:S01]  /*5570*/  UISETP.NE.AND.EX UP1, UPT, UR45, URZ, UPT, UP1 ;  /* 0x000000ff2d00728c */ /* 0x000fe2000bf25310 */
[----:B------:R-:W-:Y:S04]  /*5580*/  PLOP3.LUT P1, PT, PT, PT, UP2, 0x80, 0x8 ;  /* 0x000000000008781c */ /* 0x000fe80003f2f028 */
[----:B------:R-:W-:Y:S06]  /*5590*/  @UP2 UPLOP3.LUT UP0, UPT, UPT, UPT, UP1, 0x80, 0x8 ;  /* 0x000000000008289c */ /* 0x000fec0003f0f010 */
[----:B------:R-:W-:Y:S01]  /*55a0*/  PLOP3.LUT P0, PT, PT, PT, UP0, 0x80, 0x8 ;  /* 0x000000000008781c */ /* 0x000fe20003f0f008 */
[----:B------:R-:W-:Y:S01]  /*55b0*/  @!UPT UIADD3 URZ, UPT, UPT, URZ, URZ, URZ ;  /* 0x000000fffffff290 */ /* 0x000fe2000fffe0ff */
[----:B------:R-:W-:Y:S11]  /*55c0*/  BRA.U !UP1, `(.L_x_88) ;  /* 0x0000000109387547 */ /* 0x000ff6000b800000 */
[----:B------:R-:W-:Y:S01]  /*55d0*/  UISETP.NE.U32.AND UP0, UPT, UR38, URZ, UPT ;  /* 0x000000ff2600728c */ /* 0x000fe2000bf05070 */
[----:B------:R-:W-:Y:S02]  /*55e0*/  HFMA2 R0, -RZ, RZ, 0, 5.9604644775390625e-08 ;  /* 0x00000001ff007431 */ /* 0x000fe400000001ff */
[----:B------:R-:W-:Y:S01]  /*55f0*/  IMAD.MOV.U32 R88, RZ, RZ, 0x1 ;  /* 0x00000001ff587424 */ /* 0x000fe200078e00ff */
[----:B------:R-:W-:Y:S06]  /*5600*/  UISETP.NE.AND.EX UP0, UPT, UR39, URZ, UPT, UP0 ;  /* 0x000000ff2700728c */ /* 0x000fec000bf05300 */
[----:B------:R-:W-:Y:S05]  /*5610*/  PLOP3.LUT P3, PT, PT, PT, UP0, 0x80, 0x8 ;  /* 0x000000000008781c */ /* 0x000fea0003f6f008 */
[----:B------:R-:W1:Y:S01]  /*5620*/  @UP0 LDCU.64 UR6, c[0x0][0x888] ;  /* 0x00011100ff0607ac */ /* 0x000e620008000a00 */
[----:B------:R-:W-:Y:S07]  /*5630*/  @UP0 UIMAD UR4, UR36, UR44, URZ ;  /* 0x0000002c240402a4 */ /* 0x000fee000f8e02ff */
[----:B------:R-:W-:Y:S01]  /*5640*/  @!P3 PRMT R88, R0, 0x7610, R88 ;  /* 0x000076100058b816 */ /* 0x000fe20000000058 */
[----:B-1----:R-:W-:Y:S03]  /*5650*/  @UP0 UIMAD.WIDE UR6, UR4, 0x4, UR6 ;  /* 0x00000004040608a5 */ /* 0x002fe6000f8e0206 */
[----:B------:R-:W1:Y:S03]  /*5660*/  @!UP0 LDCU UR4, c[0x0][0x880] ;  /* 0x00011000ff0487ac */ /* 0x000e660008000800 */
[----:B------:R-:W-:Y:S01]  /*5670*/  IMAD.U32 R2, RZ, RZ, UR6 ;  /* 0x00000006ff027e24 */ /* 0x000fe2000f8e00ff */
[----:B------:R-:W-:Y:S05]  /*5680*/  MOV R3, UR7 ;  /* 0x0000000700037c02 */ /* 0x000fea0008000f00 */
[----:B-----5:R2:W5:Y:S02]  /*5690*/  @P3 LDG.E R49, desc[UR46][R2.64] ;  /* 0x0000002e02313981 */ /* 0x020564000c1e1900 */
[----:B-12---:R-:W-:Y:S02]  /*56a0*/  @!P3 IMAD.U32 R49, RZ, RZ, UR4 ;  /* 0x00000004ff31be24 */ /* 0x006fe4000f8e00ff */
.L_x_88:
[----:B------:R-:W-:Y:S05]  /*56b0*/  @!P4 BRA `(.L_x_89) ;  /* 0x000000000020c947 */ /* 0x000fea0003800000 */
[----:B------:R-:W-:Y:S04]  /*56c0*/  ISETP.NE.U32.AND P3, PT, R80, RZ, PT ;  /* 0x000000ff5000720c */ /* 0x000fe80003f65070 */
[----:B------:R-:W-:Y:S11]  /*56d0*/  ISETP.NE.AND.EX P3, PT, R81, RZ, PT, P3 ;  /* 0x000000ff5100720c */ /* 0x000ff60003f65330 */
[----:B------:R-:W-:Y:S02]  /*56e0*/  @!UPT UIADD3 URZ, UPT, UPT, URZ, URZ, URZ ;  /* 0x000000fffffff290 */ /* 0x000fe4000fffe0ff */
[----:B------:R-:W1:Y:S01]  /*56f0*/  @P3 LDC.64 R2, c[0x0][0x8a8] ;  /* 0x00022a00ff023b82 */ /* 0x000e620000000a00 */
[----:B------:R-:W-:Y:S04]  /*5700*/  @P3 IMAD R0, R82, UR36, RZ ;  /* 0x0000002452003c24 */ /* 0x000fe8000f8e02ff */
[----:B-1----:R-:W-:Y:S05]  /*5710*/  @P3 IMAD.WIDE R2, R0, 0x4, R2 ;  /* 0x0000000400023825 */ /* 0x002fea00078e0202 */
[----:B-----5:R1:W5:Y:S02]  /*5720*/  @P3 LDG.E R47, desc[UR46][R2.64] ;  /* 0x0000002e022f3981 */ /* 0x020364000c1e1900 */
[----:B-1----:R-:W2:Y:S02]  /*5730*/  @!P3 LDC R47, c[0x0][0x8a0] ;  /* 0x00022800ff2fbb82 */ /* 0x002ea40000000800 */
.L_x_89:
[----:B-----5:R-:W-:Y:S01]  /*5740*/  FSETP.NEU.AND P3, PT, R49, RZ, PT ;  /* 0x000000ff3100720b */ /* 0x020fe20003f6d000 */
[----:B------:R-:W-:Y:S01]  /*5750*/  ULOP3.LUT UR4, UR51, 0x1, URZ, 0x3c, !UPT ;  /* 0x0000000133047892 */ /* 0x000fe2000f8e3cff */
[----:B------:R-:W-:Y:S01]  /*5760*/  SEL R4, RZ, 0xffffffff, P2 ;  /* 0xffffffffff047807 */ /* 0x000fe20001000000 */
[----:B------:R-:W-:Y:S01]  /*5770*/  IMAD.U32 R72, RZ, RZ, UR56 ;  /* 0x00000038ff487e24 */ /* 0x000fe2000f8e00ff */
[----:B------:R-:W-:Y:S01]  /*5780*/  @P1 LOP3.LUT P2, RZ, R88, 0xff, RZ, 0xc0, !PT ;  /* 0x000000ff58ff1812 */ /* 0x000fe2000784c0ff */
[----:B------:R-:W-:Y:S01]  /*5790*/  IMAD.SHL.U32 R106, R94, 0x10, RZ ;  /* 0x000000105e6a7824 */ /* 0x000fe200078e00ff */
[----:B------:R-:W-:Y:S01]  /*57a0*/  @P1 SEL R0, RZ, 0xffffffff, P3 ;  /* 0xffffffffff001807 */ /* 0x000fe20001800000 */
[----:B------:R-:W-:Y:S01]  /*57b0*/  IMAD.U32 R107, RZ, RZ, UR4 ;  /* 0x00000004ff6b7e24 */ /* 0x000fe2000f8e00ff */
[----:B------:R-:W-:Y:S01]  /*57c0*/  LEA R73, R45, UR48, 0x3 ;  /* 0x000000302d497c11 */ /* 0x000fe2000f8e18ff */
[----:B------:R-:W-:Y:S01]  /*57d0*/  IMAD.SHL.U32 R72, R72, 0x2000, RZ ;  /* 0x0000200048487824 */ /* 0x000fe200078e00ff */
[----:B------:R-:W-:Y:S01]  /*57e0*/  @P0 SEL R0, R4, R0, !P2 ;  /* 0x0000000004000207 */ /* 0x000fe20005000000 */
[----:B------:R-:W-:Y:S01]  /*57f0*/  IMAD.SHL.U32 R105, R93, 0x10, RZ ;  /* 0x000000105d697824 */ /* 0x000fe200078e00ff */
[----:B------:R-:W-:Y:S01]  /*5800*/  PLOP3.LUT P2, PT, PT, PT, UP1, 0x80, 0x8 ;  /* 0x000000000008781c */ /* 0x000fe20003f4f018 */
[----:B------:R-:W-:Y:S01]  /*5810*/  IMAD.IADD R67, R99, 0x1, R72 ;  /* 0x0000000163437824 */ /* 0x000fe200078e0248 */
[----:B------:R-:W-:Y:S01]  /*5820*/  @P1 LOP3.LUT R0, R0, 0x1, RZ, 0xc0, !PT ;  /* 0x0000000100001812 */ /* 0x000fe200078ec0ff */
[----:B------:R-:W-:Y:S01]  /*5830*/  BSSY B1, `(.L_x_90) ;  /* 0x0000039000017945 */ /* 0x000fe20003800000 */
[----:B------:R-:W-:Y:S01]  /*5840*/  LOP3.LUT P4, R102, R88, 0xff, RZ, 0xc0, !PT ;  /* 0x000000ff58667812 */ /* 0x000fe2000788c0ff */
[----:B------:R-:W-:Y:S01]  /*5850*/  IMAD.IADD R66, R67, 0x1, R106 ;  /* 0x0000000143427824 */ /* 0x000fe200078e026a */
[----:B------:R-:W-:Y:S01]  /*5860*/  ISETP.NE.U32.OR P5, PT, R0, 0x1, !P1 ;  /* 0x000000010000780c */ /* 0x000fe20004fa5470 */
[----:B------:R-:W-:Y:S01]  /*5870*/  IMAD.U32 R0, RZ, RZ, UR56 ;  /* 0x00000038ff007e24 */ /* 0x000fe2000f8e00ff */
[----:B------:R-:W-:Y:S01]  /*5880*/  SEL R3, RZ, 0xffffffff, P3 ;  /* 0xffffffffff037807 */ /* 0x000fe20001800000 */
[----:B------:R-:W-:Y:S01]  /*5890*/  IMAD.MOV.U32 R75, RZ, RZ, 0x1 ;  /* 0x00000001ff4b7424 */ /* 0x000fe200078e00ff */
[----:B------:R-:W-:Y:S01]  /*58a0*/  P2R R104, PR, RZ, 0x20 ;  /* 0x00000020ff687803 */ /* 0x000fe20000000000 */
[----:B------:R-:W-:Y:S01]  /*58b0*/  IMAD R48, R45, 0x40, R46 ;  /* 0x000000402d307824 */ /* 0x000fe200078e022e */
[----:B------:R-:W-:Y:S01]  /*58c0*/  LEA R0, R0, UR48, 0x3 ;  /* 0x0000003000007c11 */ /* 0x000fe2000f8e18ff */
[----:B------:R-:W-:Y:S01]  /*58d0*/  IMAD.U32 R74, RZ, RZ, UR56 ;  /* 0x00000038ff4a7e24 */ /* 0x000fe2000f8e00ff */
[----:B------:R-:W-:Y:S02]  /*58e0*/  @P2 SEL R3, R4, R3, !P4 ;  /* 0x0000000304032207 */ /* 0x000fe40006000000 */
[----:B------:R-:W-:Y:S02]  /*58f0*/  CS2R R78, SRZ ;  /* 0x00000000004e7805 */ /* 0x000fe4000001ff00 */
[----:B------:R-:W-:Y:S02]  /*5900*/  CS2R R76, SRZ ;  /* 0x00000000004c7805 */ /* 0x000fe4000001ff00 */
[----:B------:R-:W-:Y:S02]  /*5910*/  CS2R R70, SRZ ;  /* 0x0000000000467805 */ /* 0x000fe4000001ff00 */
[----:B------:R-:W-:Y:S02]  /*5920*/  LOP3.LUT R3, R3, 0x1, RZ, 0xc0, !PT ;  /* 0x0000000103037812 */ /* 0x000fe400078ec0ff */
[----:B------:R-:W-:Y:S02]  /*5930*/  CS2R R68, SRZ ;  /* 0x0000000000447805 */ /* 0x000fe4000001ff00 */
[----:B------:R-:W-:Y:S02]  /*5940*/  @P5 SHF.L.U32 R2, R107, 0x1f, RZ ;  /* 0x0000001f6b025819 */ /* 0x000fe400000006ff */
[----:B------:R-:W-:Y:S02]  /*5950*/  CS2R R62, SRZ ;  /* 0x00000000003e7805 */ /* 0x000fe4000001ff00 */
[----:B------:R-:W-:Y:S02]  /*5960*/  ISETP.NE.U32.AND P2, PT, R3, 0x1, PT ;  /* 0x000000010300780c */ /* 0x000fe40003f45070 */
[----:B------:R-:W-:Y:S01]  /*5970*/  CS2R R60, SRZ ;  /* 0x00000000003c7805 */ /* 0x000fe2000001ff00 */
[----:B------:R1:W3:Y:S01]  /*5980*/  @P5 SYNCS.PHASECHK.TRANS64.TRYWAIT P1, [R0+URZ+0x80], R2 ;  /* 0x00008002000055a7 */ /* 0x0002e200080211ff */
[----:B------:R-:W-:Y:S02]  /*5990*/  CS2R R58, SRZ ;  /* 0x00000000003a7805 */ /* 0x000fe4000001ff00 */
[----:B------:R-:W-:Y:S02]  /*59a0*/  P2R R108, PR, RZ, 0x4 ;  /* 0x00000004ff6c7803 */ /* 0x000fe40000000000 */
[----:B------:R-:W-:Y:S01]  /*59b0*/  CS2R R56, SRZ ;  /* 0x0000000000387805 */ /* 0x000fe2000001ff00 */
[----:B------:R-:W-:Y:S02]  /*59c0*/  IMAD.IADD R65, R67, 0x1, R105 ;  /* 0x0000000143417824 */ /* 0x000fe400078e0269 */
[----:B------:R-:W-:Y:S01]  /*59d0*/  IMAD.IADD R64, R98, 0x1, R66 ;  /* 0x0000000162407824 */ /* 0x000fe200078e0242 */
[----:B-1----:R-:W-:Y:S04]  /*59e0*/  SHF.L.U32 R2, R97, 0x1f, RZ ;  /* 0x0000001f61027819 */ /* 0x002fe800000006ff */
[----:B------:R1:W4:Y:S01]  /*59f0*/  SYNCS.PHASECHK.TRANS64.TRYWAIT P0, [R73+URZ+0xe0], R2 ;  /* 0x0000e002490075a7 */ /* 0x00032200080011ff */
[----:B---3--:R-:W-:Y:S01]  /*5a00*/  @P5 SEL R75, RZ, 0x1, !P1 ;  /* 0x00000001ff4b5807 */ /* 0x008fe20004800000 */
[----:B-1----:R-:W-:Y:S06]  /*5a10*/  @!P5 BRA `(.L_x_91) ;  /* 0x000000000068d947 */ /* 0x002fec0003800000 */
[----:B------:R-:W-:Y:S01]  /*5a20*/  ISETP.NE.AND P1, PT, R75, RZ, PT ;  /* 0x000000ff4b00720c */ /* 0x000fe20003f25270 */
[----:B------:R-:W-:Y:S01]  /*5a30*/  BSSY B0, `(.L_x_92) ;  /* 0x000000d000007945 */ /* 0x000fe20003800000 */
[----:B------:R-:W-:Y:S02]  /*5a40*/  CS2R R58, SRZ ;  /* 0x00000000003a7805 */ /* 0x000fe4000001ff00 */
[----:B------:R-:W-:Y:S02]  /*5a50*/  CS2R R56, SRZ ;  /* 0x0000000000387805 */ /* 0x000fe4000001ff00 */
[----:B------:R-:W-:Y:S02]  /*5a60*/  CS2R R62, SRZ ;  /* 0x00000000003e7805 */ /* 0x000fe4000001ff00 */
[----:B------:R-:W-:Y:S02]  /*5a70*/  CS2R R60, SRZ ;  /* 0x00000000003c7805 */ /* 0x000fe4000001ff00 */
[----:B------:R-:W-:Y:S02]  /*5a80*/  CS2R R70, SRZ ;  /* 0x0000000000467805 */ /* 0x000fe4000001ff00 */
[----:B------:R-:W-:Y:S02]  /*5a90*/  CS2R R68, SRZ ;  /* 0x0000000000447805 */ /* 0x000fe4000001ff00 */
[----:B------:R-:W-:Y:S02]  /*5aa0*/  CS2R R78, SRZ ;  /* 0x00000000004e7805 */ /* 0x000fe4000001ff00 */
[----:B------:R-:W-:Y:S01]  /*5ab0*/  CS2R R76, SRZ ;  /* 0x00000000004c7805 */ /* 0x000fe2000001ff00 */
[----:B------:R-:W-:Y:S06]  /*5ac0*/  @P1 BRA `(.L_x_93) ;  /* 0x00000000000c1947 */ /* 0x000fec0003800000 */
[----:B------:R-:W-:Y:S04]  /*5ad0*/  SHF.L.U32 R3, R107, 0x1f, RZ ;  /* 0x0000001f6b037819 */ /* 0x000fe800000006ff */
[----:B------:R-:W1:Y:S02]  /*5ae0*/  SYNCS.PHASECHK.TRANS64.TRYWAIT P1, [R0+URZ+0x80], R3 ;  /* 0x00008003000075a7 */ /* 0x000e6400080211ff */
[----:B-1----:R-:W-:Y:S05]  /*5af0*/  @!P1 BRA `(.L_x_94) ;  /* 0x0000002400a89947 */ /* 0x002fea0003800000 */
.L_x_93:
[----:B------:R-:W-:Y:S05]  /*5b00*/  BSYNC B0 ;  /* 0x0000000000007941 */ /* 0x000fea0003800000 */
.L_x_92:
[----:B------:R-:W-:Y:S01]  /*5b10*/  ISETP.NE.AND P1, PT, R108, RZ, PT ;  /* 0x000000ff6c00720c */ /* 0x000fe20003f25270 */
[----:B------:R-:W-:Y:S04]  /*5b20*/  UIADD3 UR5, UPT, UPT, UR56, 0x1, URZ ;  /* 0x0000000138057890 */ /* 0x000fe8000fffe0ff */
[----:B------:R-:W-:Y:S04]  /*5b30*/  UISETP.NE.AND UP0, UPT, UR5, 0x3, UPT ;  /* 0x000000030500788c */ /* 0x000fe8000bf05270 */
[----:B------:R-:W-:Y:S02]  /*5b40*/  USEL UR4, URZ, 0x1, UP0 ;  /* 0x00000001ff047887 */ /* 0x000fe40008000000 */
[----:B------:R-:W-:Y:S02]  /*5b50*/  USEL UR5, UR5, URZ, UP0 ;  /* 0x000000ff05057287 */ /* 0x000fe40008000000 */
[----:B------:R3:W1:Y:S02]  /*5b60*/  @P1 LDS.128 R56, [R67] ;  /* 0x0000000043381984 */ /* 0x0006640000000c00 */
[----:B------:R-:W-:Y:S02]  /*5b70*/  LOP3.LUT R107, R107, UR4, RZ, 0x3c, !PT ;  /* 0x000000046b6b7c12 */ /* 0x000fe4000f8e3cff */
[----:B------:R3:W1:Y:S01]  /*5b80*/  @P1 LDS.128 R60, [R66+0x10] ;  /* 0x00001000423c1984 */ /* 0x0006620000000c00 */
[----:B------:R-:W-:Y:S03]  /*5b90*/  IMAD.U32 R74, RZ, RZ, UR5 ;  /* 0x00000005ff4a7e24 */ /* 0x000fe6000f8e00ff */
[----:B------:R3:W1:Y:S04]  /*5ba0*/  @P1 LDS.128 R68, [R65+0x20] ;  /* 0x0000200041441984 */ /* 0x0006680000000c00 */
[----:B------:R3:W1:Y:S02]  /*5bb0*/  @P1 LDS.128 R76, [R64+0x10] ;  /* 0x00001000404c1984 */ /* 0x0006640000000c00 */
.L_x_91:
[----:B------:R-:W-:Y:S05]  /*5bc0*/  BSYNC B1 ;  /* 0x0000000000017941 */ /* 0x000fea0003800000 */
.L_x_90:
[----:B-1----:R-:W-:Y:S04]  /*5bd0*/  SHF.R.U32.HI R0, RZ, 0x15, R48 ;  /* 0x00000015ff007819 */ /* 0x002fe80000011630 */
[----:B------:R-:W-:Y:S01]  /*5be0*/  LOP3.LUT P1, RZ, R0, 0x3, R92, 0x48, !PT ;  /* 0x0000000300ff7812 */ /* 0x000fe2000782485c */
[----:B------:R-:W-:Y:S01]  /*5bf0*/  @!UPT UIADD3 URZ, UPT, UPT, URZ, URZ, URZ ;  /* 0x000000fffffff290 */ /* 0x000fe2000fffe0ff */
[----:B----4-:R-:W-:Y:S11]  /*5c00*/  @P0 BRA `(.L_x_95) ;  /* 0x0000000000080947 */ /* 0x010ff60003800000 */
[----:B------:R-:W1:Y:S02]  /*5c10*/  SYNCS.PHASECHK.TRANS64.TRYWAIT P0, [R73+URZ+0xe0], R2 ;  /* 0x0000e002490075a7 */ /* 0x000e6400080011ff */
[----:B-1----:R-:W-:Y:S05]  /*5c20*/  @!P0 BRA `(.L_x_96) ;  /* 0x0000002400708947 */ /* 0x002fea0003800000 */
.L_x_95:
[----:B------:R-:W-:Y:S05]  /*5c30*/  @!P1 BRA `(.L_x_97) ;  /* 0x0000000000409947 */ /* 0x000fea0003800000 */
[----:B------:R-:W4:Y:S01]  /*5c40*/  LDCU.64 UR8, c[0x4][0x70] ;  /* 0x01000e00ff0877ac */ /* 0x000f220008000a00 */
[----:B------:R-:W-:Y:S01]  /*5c50*/  MOV R3, 0x0 ;  /* 0x0000000000037802 */ /* 0x000fe20000000f00 */
[----:B------:R-:W-:Y:S02]  /*5c60*/  HFMA2 R12, -RZ, RZ, 0, 5.9604644775390625e-08 ;  /* 0x00000001ff0c7431 */ /* 0x000fe400000001ff */
[----:B------:R-:W-:Y:S02]  /*5c70*/  IMAD.MOV.U32 R8, RZ, RZ, 0x192 ;  /* 0x00000192ff087424 */ /* 0x000fe400078e00ff */
[----:B------:R-:W-:Y:S01]  /*5c80*/  IMAD.MOV.U32 R13, RZ, RZ, RZ ;  /* 0x000000ffff0d7224 */ /* 0x000fe200078e00ff */
[----:B------:R-:W5:Y:S01]  /*5c90*/  LDCU.64 UR6, c[0x4][0x78] ;  /* 0x01000f00ff0677ac */ /* 0x000f620008000a00 */
[----:B-1----:R-:W1:Y:S01]  /*5ca0*/  LDC.64 R2, c[0x4][R3] ;  /* 0x0100000003027b82 */ /* 0x002e620000000a00 */
[----:B------:R-:W2:Y:S01]  /*5cb0*/  LDCU.64 UR4, c[0x4][0x10] ;  /* 0x01000200ff0477ac */ /* 0x000ea20008000a00 */
[----:B----4-:R-:W-:Y:S01]  /*5cc0*/  MOV R5, UR9 ;  /* 0x0000000900057c02 */ /* 0x010fe20008000f00 */
[----:B------:R-:W-:Y:S01]  /*5cd0*/  IMAD.U32 R4, RZ, RZ, UR8 ;  /* 0x00000008ff047e24 */ /* 0x000fe2000f8e00ff */
[----:B-----5:R-:W-:Y:S01]  /*5ce0*/  MOV R7, UR7 ;  /* 0x0000000700077c02 */ /* 0x020fe20008000f00 */
[----:B------:R-:W-:Y:S01]  /*5cf0*/  IMAD.U32 R6, RZ, RZ, UR6 ;  /* 0x00000006ff067e24 */ /* 0x000fe2000f8e00ff */
[----:B--2---:R-:W-:Y:S01]  /*5d00*/  MOV R11, UR5 ;  /* 0x00000005000b7c02 */ /* 0x004fe20008000f00 */
[----:B------:R-:W-:Y:S02]  /*5d10*/  IMAD.U32 R10, RZ, RZ, UR4 ;  /* 0x00000004ff0a7e24 */ /* 0x000fe4000f8e00ff */
[----:B------:R-:W-:Y:S07]  /*5d20*/  LEPC R20, `(.L_x_97) ;  /* 0x000000001014794e */ /* 0x000fee0000000000 */
[----:B-1-3--:R-:W-:Y:S05]  /*5d30*/  CALL.ABS.NOINC R2 ;  /* 0x0000000002007343 */ /* 0x00afea0003c00000 */
.L_x_97:
[----:B------:R-:W-:Y:S05]  /*5d40*/  WARPSYNC.ALL ;  /* 0x0000000000007948 */ /* 0x000fea0003800000 */
[----:B------:R-:W-:Y:S01]  /*5d50*/  R2UR UR4, R48 ;  /* 0x00000000300472ca */ /* 0x000fe200000e0000 */
[--C-:B------:R-:W-:Y:S01]  /*5d60*/  HADD2.F32 R50, -RZ, R56.reuse.H0_H0 ;  /* 0x20000038ff327230 */ /* 0x100fe20000004100 */
[----:B------:R-:W-:Y:S01]  /*5d70*/  ISETP.NE.AND P0, PT, R100, RZ, PT ;  /* 0x000000ff6400720c */ /* 0x000fe20003f05270 */
[----:B------:R-:W-:Y:S01]  /*5d80*/  HADD2.F32 R51, -RZ, R56.H1_H1 ;  /* 0x30000038ff337230 */ /* 0x000fe20000004100 */
[----:B------:R-:W-:Y:S01]  /*5d90*/  BSSY.RECONVERGENT B0, `(.L_x_98) ;  /* 0x0000083000007945 */ /* 0x000fe20003800200 */
[--C-:B------:R-:W-:Y:S08]  /*5da0*/  HADD2.F32 R52, -RZ, R57.reuse.H0_H0 ;  /* 0x20000039ff347230 */ /* 0x100ff00000004100 */
[----:B------:R-:W2:Y:S02]  /*5db0*/  LDTM.x32 R4, tmem[UR4] ;  /* 0x00000004000479ee */ /* 0x000ea400082c0000 */
[C---:B--2---:R-:W-:Y:S01]  /*5dc0*/  FMUL R0, R47.reuse, R4 ;  /* 0x000000042f007220 */ /* 0x044fe20000400000 */
[C---:B-1----:R-:W-:Y:S01]  /*5dd0*/  FMUL R2, R47.reuse, R5 ;  /* 0x000000052f027220 */ /* 0x042fe20000400000 */
[C---:B------:R-:W-:Y:S01]  /*5de0*/  FMUL R4, R47.reuse, R8 ;  /* 0x000000082f047220 */ /* 0x040fe20000400000 */
[----:B------:R-:W-:Y:S01]  /*5df0*/  FMUL R3, R47, R6 ;  /* 0x000000062f037220 */ /* 0x000fe20000400000 */
[C---:B------:R-:W-:Y:S01]  /*5e00*/  FFMA R0, R49.reuse, R50, R0 ;  /* 0x0000003231007223 */ /* 0x040fe20000000000 */
[----:B------:R-:W-:Y:S01]  /*5e10*/  FFMA R2, R49, R51, R2 ;  /* 0x0000003331027223 */ /* 0x000fe20000000002 */
[C---:B------:R-:W-:Y:S01]  /*5e20*/  FMUL R5, R47.reuse, R9 ;  /* 0x000000092f057220 */ /* 0x040fe20000400000 */
        /* <DEDUP_REMOVED lines=16> */
[----:B------:R-:W-:Y:S02]  /*5f30*/  HADD2.F32 R32, -RZ, R57.H1_H1 ;  /* 0x30000039ff207230 */ /* 0x000fe40000004100 */
[C---:B------:R-:W-:Y:S01]  /*5f40*/  FMUL R26, R47.reuse, R30 ;  /* 0x0000001e2f1a7220 */ /* 0x040fe20000400000 */
[----:B------:R-:W-:Y:S01]  /*5f50*/  FMUL R29, R47, R33 ;  /* 0x000000212f1d7220 */ /* 0x000fe20000400000 */
[--C-:B------:R-:W-:Y:S02]  /*5f60*/  HADD2.F32 R33, -RZ, R58.reuse.H0_H0 ;  /* 0x2000003aff217230 */ /* 0x100fe40000004100 */
[----:B------:R-:W-:Y:S01]  /*5f70*/  FFMA R3, R49, R52, R3 ;  /* 0x0000003431037223 */ /* 0x000fe20000000003 */
[C---:B------:R-:W-:Y:S01]  /*5f80*/  FMUL R7, R47.reuse, R7 ;  /* 0x000000072f077220 */ /* 0x040fe20000400000 */
[----:B------:R-:W-:Y:S01]  /*5f90*/  FMUL R30, R47, R34 ;  /* 0x000000222f1e7220 */ /* 0x000fe20000400000 */
[----:B------:R-:W-:Y:S01]  /*5fa0*/  HADD2.F32 R34, -RZ, R58.H1_H1 ;  /* 0x3000003aff227230 */ /* 0x000fe20000004100 */
[----:B------:R-:W-:Y:S01]  /*5fb0*/  F2FP.F16.F32.PACK_AB R52, R2, R0 ;  /* 0x000000000234723e */ /* 0x000fe200000000ff */
[--C-:B------:R-:W-:Y:S02]  /*5fc0*/  HADD2.F32 R0, -RZ, R59.reuse.H0_H0 ;  /* 0x2000003bff007230 */ /* 0x100fe40000004100 */
[C---:B------:R-:W-:Y:S01]  /*5fd0*/  FFMA R7, R49.reuse, R32, R7 ;  /* 0x0000002031077223 */ /* 0x040fe20000000007 */
[----:B------:R-:W-:Y:S02]  /*5fe0*/  HADD2.F32 R2, -RZ, R59.H1_H1 ;  /* 0x3000003bff027230 */ /* 0x000fe40000004100 */
[C---:B------:R-:W-:Y:S01]  /*5ff0*/  FFMA R4, R49.reuse, R33, R4 ;  /* 0x0000002131047223 */ /* 0x040fe20000000004 */
[C---:B------:R-:W-:Y:S01]  /*6000*/  FFMA R5, R49.reuse, R34, R5 ;  /* 0x0000002231057223 */ /* 0x040fe20000000005 */
[----:B------:R-:W-:Y:S01]  /*6010*/  FFMA R6, R49, R0, R6 ;  /* 0x0000000031067223 */ /* 0x000fe20000000006 */
[--C-:B------:R-:W-:Y:S02]  /*6020*/  HADD2.F32 R0, -RZ, R60.reuse.H0_H0 ;  /* 0x2000003cff007230 */ /* 0x100fe40000004100 */
[----:B------:R-:W-:Y:S01]  /*6030*/  FMUL R11, R47, R11 ;  /* 0x0000000b2f0b7220 */ /* 0x000fe20000400000 */
[----:B------:R-:W-:Y:S01]  /*6040*/  F2FP.F16.F32.PACK_AB R53, R7, R3 ;  /* 0x000000030735723e */ /* 0x000fe200000000ff */
[--C-:B------:R-:W-:Y:S02]  /*6050*/  HADD2.F32 R3, -RZ, R61.reuse.H0_H0 ;  /* 0x2000003dff037230 */ /* 0x100fe40000004100 */
[----:B------:R-:W-:Y:S01]  /*6060*/  FMUL R15, R47, R15 ;  /* 0x0000000f2f0f7220 */ /* 0x000fe20000400000 */
[C---:B------:R-:W-:Y:S01]  /*6070*/  FFMA R11, R49.reuse, R2, R11 ;  /* 0x00000002310b7223 */ /* 0x040fe2000000000b */
[----:B------:R-:W-:Y:S02]  /*6080*/  HADD2.F32 R2, -RZ, R60.H1_H1 ;  /* 0x3000003cff027230 */ /* 0x000fe40000004100 */
[----:B------:R-:W-:Y:S01]  /*6090*/  FFMA R8, R49, R0, R8 ;  /* 0x0000000031087223 */ /* 0x000fe20000000008 */
[----:B------:R-:W-:Y:S02]  /*60a0*/  HADD2.F32 R0, -RZ, R61.H1_H1 ;  /* 0x3000003dff007230 */ /* 0x000fe40000004100 */
[C---:B------:R-:W-:Y:S01]  /*60b0*/  FMUL R19, R47.reuse, R19 ;  /* 0x000000132f137220 */ /* 0x040fe20000400000 */
[----:B------:R-:W-:Y:S01]  /*60c0*/  FMUL R23, R47, R23 ;  /* 0x000000172f177220 */ /* 0x000fe20000400000 */
[C---:B------:R-:W-:Y:S01]  /*60d0*/  FFMA R9, R49.reuse, R2, R9 ;  /* 0x0000000231097223 */ /* 0x040fe20000000009 */
[C---:B------:R-:W-:Y:S01]  /*60e0*/  FFMA R10, R49.reuse, R3, R10 ;  /* 0x00000003310a7223 */ /* 0x040fe2000000000a */
[----:B------:R-:W-:Y:S01]  /*60f0*/  FFMA R15, R49, R0, R15 ;  /* 0x00000000310f7223 */ /* 0x000fe2000000000f */
[--C-:B------:R-:W-:Y:S02]  /*6100*/  HADD2.F32 R2, -RZ, R62.reuse.H0_H0 ;  /* 0x2000003eff027230 */ /* 0x100fe40000004100 */
[----:B------:R-:W-:Y:S01]  /*6110*/  FMUL R27, R47, R27 ;  /* 0x0000001b2f1b7220 */ /* 0x000fe20000400000 */
[----:B------:R-:W-:Y:S01]  /*6120*/  HADD2.F32 R0, -RZ, R62.H1_H1 ;  /* 0x3000003eff007230 */ /* 0x000fe20000004100 */
[----:B------:R-:W-:Y:S01]  /*6130*/  F2FP.F16.F32.PACK_AB R54, R5, R4 ;  /* 0x000000040536723e */ /* 0x000fe200000000ff */
[--C-:B------:R-:W-:Y:S02]  /*6140*/  HADD2.F32 R3, -RZ, R63.reuse.H0_H0 ;  /* 0x2000003fff037230 */ /* 0x100fe40000004100 */
[C---:B------:R-:W-:Y:S01]  /*6150*/  FFMA R12, R49.reuse, R2, R12 ;  /* 0x00000002310c7223 */ /* 0x040fe2000000000c */
[--C-:B------:R-:W-:Y:S02]  /*6160*/  HADD2.F32 R2, -RZ, R68.reuse.H0_H0 ;  /* 0x20000044ff027230 */ /* 0x100fe40000004100 */
[C---:B------:R-:W-:Y:S01]  /*6170*/  FFMA R13, R49.reuse, R0, R13 ;  /* 0x00000000310d7223 */ /* 0x040fe2000000000d */
[----:B------:R-:W-:Y:S02]  /*6180*/  HADD2.F32 R0, -RZ, R63.H1_H1 ;  /* 0x3000003fff007230 */ /* 0x000fe40000004100 */
[----:B------:R-:W-:Y:S01]  /*6190*/  FFMA R14, R49, R3, R14 ;  /* 0x00000003310e7223 */ /* 0x000fe2000000000e */
[----:B------:R-:W-:Y:S01]  /*61a0*/  HADD2.F32 R3, -RZ, R68.H1_H1 ;  /* 0x30000044ff037230 */ /* 0x000fe20000004100 */
[----:B------:R-:W-:Y:S01]  /*61b0*/  F2FP.F16.F32.PACK_AB R55, R11, R6 ;  /* 0x000000060b37723e */ /* 0x000fe200000000ff */
[----:B------:R-:W-:Y:S01]  /*61c0*/  FMUL R31, R47, R31 ;  /* 0x0000001f2f1f7220 */ /* 0x000fe20000400000 */
[C---:B------:R-:W-:Y:S01]  /*61d0*/  FFMA R19, R49.reuse, R0, R19 ;  /* 0x0000000031137223 */ /* 0x040fe20000000013 */
[--C-:B------:R-:W-:Y:S02]  /*61e0*/  HADD2.F32 R0, -RZ, R69.reuse.H0_H0 ;  /* 0x20000045ff007230 */ /* 0x100fe40000004100 */
[C---:B------:R-:W-:Y:S01]  /*61f0*/  FFMA R16, R49.reuse, R2, R16 ;  /* 0x0000000231107223 */ /* 0x040fe20000000010 */
[----:B------:R1:W-:Y:S01]  /*6200*/  STS.128 [R67], R52 ;  /* 0x0000003443007388 */ /* 0x0003e20000000c00 */
[C---:B------:R-:W-:Y:S01]  /*6210*/  FFMA R17, R49.reuse, R3, R17 ;  /* 0x0000000331117223 */ /* 0x040fe20000000011 */
[----:B------:R-:W-:Y:S02]  /*6220*/  HADD2.F32 R2, -RZ, R69.H1_H1 ;  /* 0x30000045ff027230 */ /* 0x000fe40000004100 */
[----:B------:R-:W-:Y:S01]  /*6230*/  FFMA R18, R49, R0, R18 ;  /* 0x0000000031127223 */ /* 0x000fe20000000012 */
[--C-:B------:R-:W-:Y:S01]  /*6240*/  HADD2.F32 R0, -RZ, R70.reuse.H0_H0 ;  /* 0x20000046ff007230 */ /* 0x100fe20000004100 */
[----:B------:R-:W-:Y:S01]  /*6250*/  F2FP.F16.F32.PACK_AB R8, R9, R8 ;  /* 0x000000080908723e */ /* 0x000fe200000000ff */
[--C-:B------:R-:W-:Y:S02]  /*6260*/  HADD2.F32 R3, -RZ, R71.reuse.H0_H0 ;  /* 0x20000047ff037230 */ /* 0x100fe40000004100 */
[C---:B------:R-:W-:Y:S01]  /*6270*/  FFMA R23, R49.reuse, R2, R23 ;  /* 0x0000000231177223 */ /* 0x040fe20000000017 */
[----:B------:R-:W-:Y:S02]  /*6280*/  HADD2.F32 R2, -RZ, R70.H1_H1 ;  /* 0x30000046ff027230 */ /* 0x000fe40000004100 */
[----:B------:R-:W-:Y:S01]  /*6290*/  FFMA R20, R49, R0, R20 ;  /* 0x0000000031147223 */ /* 0x000fe20000000014 */
[----:B------:R-:W-:Y:S01]  /*62a0*/  HADD2.F32 R0, -RZ, R71.H1_H1 ;  /* 0x30000047ff007230 */ /* 0x000fe20000004100 */
[----:B------:R-:W-:Y:S01]  /*62b0*/  F2FP.F16.F32.PACK_AB R9, R15, R10 ;  /* 0x0000000a0f09723e */ /* 0x000fe200000000ff */
[----:B------:R-:W-:Y:S02]  /*62c0*/  HADD2.F32 R4, -RZ, R79.H0_H0 ;  /* 0x2000004fff047230 */ /* 0x000fe40000004100 */
[C---:B------:R-:W-:Y:S01]  /*62d0*/  FFMA R21, R49.reuse, R2, R21 ;  /* 0x0000000231157223 */ /* 0x040fe20000000015 */
[C---:B------:R-:W-:Y:S01]  /*62e0*/  FFMA R22, R49.reuse, R3, R22 ;  /* 0x0000000331167223 */ /* 0x040fe20000000016 */
[----:B------:R-:W-:Y:S01]  /*62f0*/  FFMA R27, R49, R0, R27 ;  /* 0x00000000311b7223 */ /* 0x000fe2000000001b */
[--C-:B------:R-:W-:Y:S01]  /*6300*/  HADD2.F32 R2, -RZ, R76.reuse.H0_H0 ;  /* 0x2000004cff027230 */ /* 0x100fe20000004100 */
[----:B------:R-:W-:Y:S01]  /*6310*/  F2FP.F16.F32.PACK_AB R10, R13, R12 ;  /* 0x0000000c0d0a723e */ /* 0x000fe200000000ff */
[----:B------:R-:W-:Y:S01]  /*6320*/  HADD2.F32 R0, -RZ, R76.H1_H1 ;  /* 0x3000004cff007230 */ /* 0x000fe20000004100 */
[----:B------:R-:W-:Y:S01]  /*6330*/  F2FP.F16.F32.PACK_AB R11, R19, R14 ;  /* 0x0000000e130b723e */ /* 0x000fe200000000ff */
[--C-:B------:R-:W-:Y:S02]  /*6340*/  HADD2.F32 R3, -RZ, R77.reuse.H0_H0 ;  /* 0x2000004dff037230 */ /* 0x100fe40000004100 */
[C---:B------:R-:W-:Y:S01]  /*6350*/  FFMA R24, R49.reuse, R2, R24 ;  /* 0x0000000231187223 */ /* 0x040fe20000000018 */
[--C-:B------:R-:W-:Y:S02]  /*6360*/  HADD2.F32 R2, -RZ, R78.reuse.H0_H0 ;  /* 0x2000004eff027230 */ /* 0x100fe40000004100 */
[C---:B------:R-:W-:Y:S01]  /*6370*/  FFMA R25, R49.reuse, R0, R25 ;  /* 0x0000000031197223 */ /* 0x040fe20000000019 */
[----:B------:R1:W-:Y:S01]  /*6380*/  STS.128 [R66+0x10], R8 ;  /* 0x0000100842007388 */ /* 0x0003e20000000c00 */
[----:B------:R-:W-:Y:S02]  /*6390*/  HADD2.F32 R0, -RZ, R77.H1_H1 ;  /* 0x3000004dff007230 */ /* 0x000fe40000004100 */
[----:B------:R-:W-:Y:S01]  /*63a0*/  FFMA R26, R49, R3, R26 ;  /* 0x00000003311a7223 */ /* 0x000fe2000000001a */
[----:B------:R-:W-:Y:S01]  /*63b0*/  HADD2.F32 R3, -RZ, R78.H1_H1 ;  /* 0x3000004eff037230 */ /* 0x000fe20000004100 */
[----:B------:R-:W-:Y:S01]  /*63c0*/  F2FP.F16.F32.PACK_AB R16, R17, R16 ;  /* 0x000000101110723e */ /* 0x000fe200000000ff */
[----:B------:R-:W-:Y:S01]  /*63d0*/  HADD2.F32 R5, -RZ, R79.H1_H1 ;  /* 0x3000004fff057230 */ /* 0x000fe20000004100 */
[----:B------:R-:W-:Y:S01]  /*63e0*/  F2FP.F16.F32.PACK_AB R17, R23, R18 ;  /* 0x000000121711723e */ /* 0x000fe200000000ff */
[----:B------:R-:W-:Y:S01]  /*63f0*/  FFMA R31, R49, R0, R31 ;  /* 0x00000000311f7223 */ /* 0x000fe2000000001f */
[----:B------:R-:W-:Y:S01]  /*6400*/  FMUL R35, R47, R35 ;  /* 0x000000232f237220 */ /* 0x000fe20000400000 */
[----:B------:R-:W-:Y:S01]  /*6410*/  F2FP.F16.F32.PACK_AB R18, R21, R20 ;  /* 0x000000141512723e */ /* 0x000fe200000000ff */
[----:B------:R-:W-:Y:S01]  /*6420*/  FFMA R28, R49, R2, R28 ;  /* 0x00000002311c7223 */ /* 0x000fe2000000001c */
[----:B------:R-:W-:Y:S01]  /*6430*/  F2FP.F16.F32.PACK_AB R19, R27, R22 ;  /* 0x000000161b13723e */ /* 0x000fe200000000ff */
[C---:B------:R-:W-:Y:S01]  /*6440*/  FFMA R29, R49.reuse, R3, R29 ;  /* 0x00000003311d7223 */ /* 0x040fe2000000001d */
[C---:B------:R-:W-:Y:S01]  /*6450*/  FFMA R30, R49.reuse, R4, R30 ;  /* 0x00000004311e7223 */ /* 0x040fe2000000001e */
[----:B------:R-:W-:Y:S01]  /*6460*/  FFMA R35, R49, R5, R35 ;  /* 0x0000000531237223 */ /* 0x000fe20000000023 */
[----:B------:R-:W-:Y:S01]  /*6470*/  F2FP.F16.F32.PACK_AB R24, R25, R24 ;  /* 0x000000181918723e */ /* 0x000fe200000000ff */
[----:B------:R1:W-:Y:S01]  /*6480*/  STS.128 [R65+0x20], R16 ;  /* 0x0000201041007388 */ /* 0x0003e20000000c00 */
[----:B------:R-:W-:Y:S02]  /*6490*/  F2FP.F16.F32.PACK_AB R25, R31, R26 ;  /* 0x0000001a1f19723e */ /* 0x000fe400000000ff */
[----:B------:R-:W-:Y:S02]  /*64a0*/  F2FP.F16.F32.PACK_AB R26, R29, R28 ;  /* 0x0000001c1d1a723e */ /* 0x000fe400000000ff */
[----:B------:R-:W-:Y:S05]  /*64b0*/  F2FP.F16.F32.PACK_AB R27, R35, R30 ;  /* 0x0000001e231b723e */ /* 0x000fea00000000ff */
[----:B------:R1:W-:Y:S01]  /*64c0*/  STS.128 [R64+0x10], R24 ;  /* 0x0000101840007388 */ /* 0x0003e20000000c00 */
[----:B------:R-:W-:Y:S01]  /*64d0*/  @!PT LDS RZ, [RZ] ;  /* 0x00000000fffff984 */ /* 0x000fe20000000800 */
[----:B------:R-:W-:Y:S01]  /*64e0*/  @!PT LDS RZ, [RZ] ;  /* 0x00000000fffff984 */ /* 0x000fe20000000800 */
[----:B------:R-:W-:Y:S01]  /*64f0*/  @!PT LDS RZ, [RZ] ;  /* 0x00000000fffff984 */ /* 0x000fe20000000800 */
[----:B------:R-:W-:Y:S01]  /*6500*/  @!PT LDS RZ, [RZ] ;  /* 0x00000000fffff984 */ /* 0x000fe20000000800 */
[----:B------:R2:W-:Y:S07]  /*6510*/  MEMBAR.ALL.CTA ;  /* 0x0000000000007992 */ /* 0x0005ee0000008000 */
[----:B--2---:R-:W2:Y:S02]  /*6520*/  FENCE.VIEW.ASYNC.S ;  /* 0x00000000000073c6 */ /* 0x004ea40000000000 */
[----:B--2---:R-:W-:Y:S06]  /*6530*/  BAR.SYNC.DEFER_BLOCKING 0x1, 0x80 ;  /* 0x0042000000007b1d */ /* 0x004fec0000010000 */
[----:B------:R-:W-:Y:S05]  /*6540*/  @P0 BRA `(.L_x_99) ;  /* 0x00000000001c0947 */ /* 0x000fea0003800000 */
[----:B------:R-:W-:Y:S01]  /*6550*/  R2UR UR4, R72 ;  /* 0x00000000480472ca */ /* 0x000fe200000e0000 */
[----:B------:R-:W-:Y:S01]  /*6560*/  UIADD3 UR6, UP0, UPT, UR54, 0x680, URZ ;  /* 0x0000068036067890 */ /* 0x000fe2000ff1e0ff */
[----:B------:R-:W-:Y:S03]  /*6570*/  UMOV UR43, UR36 ;  /* 0x00000024002b7c82 */ /* 0x000fe60008000000 */
[----:B------:R-:W-:Y:S08]  /*6580*/  UIADD3.X UR7, UPT, UPT, URZ, UR55, URZ, UP0, !UPT ;  /* 0x00000037ff077290 */ /* 0x000ff000087fe4ff */
[----:B------:R-:W-:Y:S09]  /*6590*/  UIADD3 UR40, UPT, UPT, UR48, 0x200, UR4 ;  /* 0x0000020030287890 */ /* 0x000ff2000fffe004 */
[----:B------:R2:W-:Y:S02]  /*65a0*/  UTMASTG.3D [UR40], [UR6] ;  /* 0x00000028060073b5 */ /* 0x0005e40008010000 */
[----:B--2---:R0:W-:Y:S02]  /*65b0*/  UTMACMDFLUSH ;  /* 0x00000000000079b7 */ /* 0x0041e40000000000 */
.L_x_99:
[----:B------:R-:W-:Y:S05]  /*65c0*/  BSYNC.RECONVERGENT B0 ;  /* 0x0000000000007941 */ /* 0x000fea0003800200 */
.L_x_98:
[----:B------:R-:W-:Y:S01]  /*65d0*/  UIADD3 UR40, UPT, UPT, UR56, 0x1, URZ ;  /* 0x0000000138287890 */ /* 0x000fe2000fffe0ff */
[----:B------:R-:W-:Y:S03]  /*65e0*/  BSSY.RECONVERGENT B0, `(.L_x_100) ;  /* 0x0000005000007945 */ /* 0x000fe60003800200 */
[----:B------:R-:W-:Y:S04]  /*65f0*/  UISETP.NE.AND UP0, UPT, UR40, 0x3, UPT ;  /* 0x000000032800788c */ /* 0x000fe8000bf05270 */
[----:B------:R-:W-:Y:S01]  /*6600*/  USEL UR43, UR40, URZ, UP0 ;  /* 0x000000ff282b7287 */ /* 0x000fe20008000000 */
[----:B------:R-:W-:Y:S11]  /*6610*/  @P0 BRA `(.L_x_101) ;  /* 0x0000000000040947 */ /* 0x000ff60003800000 */
[----:B------:R-:W-:Y:S04]  /*6620*/  DEPBAR.LE SB0, 0x1 ;  /* 0x000080400000791a */ /* 0x000fe80000000000 */
.L_x_101:
[----:B------:R-:W-:Y:S05]  /*6630*/  BSYNC.RECONVERGENT B0 ;  /* 0x0000000000007941 */ /* 0x000fea0003800200 */
.L_x_100:
[----:B------:R-:W-:Y:S01]  /*6640*/  BAR.SYNC.DEFER_BLOCKING 0x1, 0x80 ;  /* 0x0042000000007b1d */ /* 0x000fe20000010000 */
[----:B------:R-:W-:Y:S01]  /*6650*/  ISETP.NE.AND P1, PT, R104, RZ, PT ;  /* 0x000000ff6800720c */ /* 0x000fe20003f25270 */
[----:B------:R-:W-:Y:S01]  /*6660*/  UISETP.NE.AND UP0, UPT, UR50, URZ, UPT ;  /* 0x000000ff3200728c */ /* 0x000fe2000bf05270 */
[----:B------:R-:W-:Y:S11]  /*6670*/  LEA R2, R74, UR48, 0x3 ;  /* 0x000000304a027c11 */ /* 0x000ff6000f8e18ff */
[----:B------:R-:W-:Y:S01]  /*6680*/  @P1 SHF.L.U32 R3, R107, 0x1f, RZ ;  /* 0x0000001f6b031819 */ /* 0x000fe200000006ff */
[----:B------:R-:W-:Y:S06]  /*6690*/  BRA.U !UP0, `(.L_x_102) ;  /* 0x0000000108247547 */ /* 0x000fec000b800000 */
[----:B------:R-:W-:Y:S01]  /*66a0*/  IMAD.U32 R4, RZ, RZ, UR49 ;  /* 0x00000031ff047e24 */ /* 0x000fe2000f8e00ff */
[----:B------:R-:W-:Y:S01]  /*66b0*/  MOV R0, UR37 ;  /* 0x0000002500007c02 */ /* 0x000fe20008000f00 */
[----:B------:R-:W-:Y:S03]  /*66c0*/  UIADD3 UR49, UPT, UPT, UR49, 0x1, URZ ;  /* 0x0000000131317890 */ /* 0x000fe6000fffe0ff */
[----:B------:R-:W-:Y:S01]  /*66d0*/  @P1 LEA R4, R4, UR48, 0x3 ;  /* 0x0000003004041c11 */ /* 0x000fe2000f8e18ff */
[----:B------:R-:W-:Y:S04]  /*66e0*/  UISETP.NE.AND UP0, UPT, UR49, 0x3, UPT ;  /* 0x000000033100788c */ /* 0x000fe8000bf05270 */
[----:B------:R-:W-:Y:S01]  /*66f0*/  @P1 VIADD R4, R4, 0x98 ;  /* 0x0000009804041836 */ /* 0x000fe20000000000 */
[----:B------:R-:W-:Y:S04]  /*6700*/  USEL UR49, UR49, URZ, UP0 ;  /* 0x000000ff31317287 */ /* 0x000fe80008000000 */
[----:B------:R-:W-:Y:S04]  /*6710*/  @P1 PRMT R0, R0, 0x654, R4 ;  /* 0x0000065400001816 */ /* 0x000fe80000000004 */
[----:B------:R2:W-:Y:S04]  /*6720*/  @P1 SYNCS.ARRIVE.TRANS64.RED.A1T0 RZ, [R0+URZ], RZ ;  /* 0x000000ff00ff19a7 */ /* 0x0005e800081004ff */
.L_x_102:
[----:B------:R-:W4:Y:S01]  /*6730*/  @P1 SYNCS.PHASECHK.TRANS64.TRYWAIT P0, [R2+URZ+0x80], R3 ;  /* 0x00008003020015a7 */ /* 0x000f2200080011ff */
[----:B------:R-:W-:Y:S01]  /*6740*/  BSSY B1, `(.L_x_103) ;  /* 0x0000015000017945 */ /* 0x000fe20003800000 */
[----:B----4-:R-:W-:Y:S03]  /*6750*/  @P1 SEL R75, RZ, 0x1, !P0 ;  /* 0x00000001ff4b1807 */ /* 0x010fe60004000000 */
[----:B------:R-:W-:Y:S05]  /*6760*/  @!P1 BRA `(.L_x_104) ;  /* 0x0000000000489947 */ /* 0x000fea0003800000 */
[----:B------:R-:W-:Y:S01]  /*6770*/  ISETP.NE.AND P1, PT, R108, RZ, PT ;  /* 0x000000ff6c00720c */ /* 0x000fe20003f25270 */
[----:B------:R-:W-:Y:S01]  /*6780*/  BSSY B0, `(.L_x_105) ;  /* 0x000000a000007945 */ /* 0x000fe20003800000 */
[----:B------:R-:W-:Y:S11]  /*6790*/  ISETP.NE.AND P0, PT, R75, RZ, PT ;  /* 0x000000ff4b00720c */ /* 0x000ff60003f05270 */
[----:B------:R-:W-:Y:S04]  /*67a0*/  @P1 IMAD R74, R74, 0x2000, R99 ;  /* 0x000020004a4a1824 */ /* 0x000fe800078e0263 */
[----:B------:R-:W-:Y:S01]  /*67b0*/  @P1 IMAD.IADD R4, R106, 0x1, R74 ;  /* 0x000000016a041824 */ /* 0x000fe200078e024a */
[----:B------:R-:W-:Y:S03]  /*67c0*/  @P1 IADD3 R3, PT, PT, R105, R74, RZ ;  /* 0x0000004a69031210 */ /* 0x000fe60007ffe0ff */
[----:B--2---:R-:W-:Y:S01]  /*67d0*/  @P1 IMAD.IADD R0, R98, 0x1, R4 ;  /* 0x0000000162001824 */ /* 0x004fe200078e0204 */
[----:B------:R-:W-:Y:S06]  /*67e0*/  @P0 BRA `(.L_x_106) ;  /* 0x00000000000c0947 */ /* 0x000fec0003800000 */
[----:B------:R-:W-:Y:S04]  /*67f0*/  SHF.L.U32 R107, R107, 0x1f, RZ ;  /* 0x0000001f6b6b7819 */ /* 0x000fe800000006ff */
[----:B------:R-:W2:Y:S02]  /*6800*/  SYNCS.PHASECHK.TRANS64.TRYWAIT P0, [R2+URZ+0x80], R107 ;  /* 0x0000806b020075a7 */ /* 0x000ea400080011ff */
[----:B--2---:R-:W-:Y:S05]  /*6810*/  @!P0 BRA `(.L_x_107) ;  /* 0x0000001800888947 */ /* 0x004fea0003800000 */
.L_x_106:
[----:B------:R-:W-:Y:S05]  /*6820*/  BSYNC B0 ;  /* 0x0000000000007941 */ /* 0x000fea0003800000 */
.L_x_105:
[----:B------:R-:W-:Y:S11]  /*6830*/  ISETP.NE.AND P0, PT, R108, RZ, PT ;  /* 0x000000ff6c00720c */ /* 0x000ff60003f05270 */
[----:B------:R-:W-:Y:S02]  /*6840*/  @!UPT UIADD3 URZ, UPT, UPT, URZ, URZ, URZ ;  /* 0x000000fffffff290 */ /* 0x000fe4000fffe0ff */
[----:B------:R4:W1:Y:S04]  /*6850*/  @P0 LDS.128 R56, [R74] ;  /* 0x000000004a380984 */ /* 0x0008680000000c00 */
[----:B------:R4:W1:Y:S04]  /*6860*/  @P0 LDS.128 R68, [R3+0x20] ;  /* 0x0000200003440984 */ /* 0x0008680000000c00 */
[----:B------:R4:W1:Y:S04]  /*6870*/  @P0 LDS.128 R60, [R4+0x10] ;  /* 0x00001000043c0984 */ /* 0x0008680000000c00 */
[----:B------:R4:W1:Y:S02]  /*6880*/  @P0 LDS.128 R76, [R0+0x10] ;  /* 0x00001000004c0984 */ /* 0x0008640000000c00 */
.L_x_104:
[----:B------:R-:W-:Y:S05]  /*6890*/  BSYNC B1 ;  /* 0x0000000000017941 */ /* 0x000fea0003800000 */
.L_x_103:
[----:B--2-4-:R-:W-:Y:S05]  /*68a0*/  VIADD R0, R48, 0x20 ;  /* 0x0000002030007836 */ /* 0x014fea0000000000 */
[----:B------:R-:W-:Y:S04]  /*68b0*/  SHF.R.U32.HI R0, RZ, 0x15, R0 ;  /* 0x00000015ff007819 */ /* 0x000fe80000011600 */
[----:B------:R-:W-:Y:S11]  /*68c0*/  LOP3.LUT P0, RZ, R0, 0x3, R92, 0x48, !PT ;  /* 0x0000000300ff7812 */ /* 0x000ff6000780485c */
[----:B------:R-:W-:Y:S02]  /*68d0*/  @!UPT UIADD3 URZ, UPT, UPT, URZ, URZ, URZ ;  /* 0x000000fffffff290 */ /* 0x000fe4000fffe0ff */
[----:B------:R-:W-:Y:S05]  /*68e0*/  @!P0 BRA `(.L_x_108) ;  /* 0x0000000000408947 */ /* 0x000fea0003800000 */
[----:B------:R-:W2:Y:S01]  /*68f0*/  LDCU.64 UR8, c[0x4][0x70] ;  /* 0x01000e00ff0877ac */ /* 0x000ea20008000a00 */
[----:B------:R-:W-:Y:S01]  /*6900*/  MOV R3, 0x0 ;  /* 0x0000000000037802 */ /* 0x000fe20000000f00 */
[----:B------:R-:W-:Y:S02]  /*6910*/  HFMA2 R12, -RZ, RZ, 0, 5.9604644775390625e-08 ;  /* 0x00000001ff0c7431 */ /* 0x000fe400000001ff */
[----:B-1----:R-:W-:Y:S02]  /*6920*/  IMAD.MOV.U32 R8, RZ, RZ, 0x192 ;  /* 0x00000192ff087424 */ /* 0x002fe400078e00ff */
[----:B------:R-:W-:Y:S01]  /*6930*/  IMAD.MOV.U32 R13, RZ, RZ, RZ ;  /* 0x000000ffff0d7224 */ /* 0x000fe200078e00ff */
[----:B------:R-:W1:Y:S01]  /*6940*/  LDCU.64 UR6, c[0x4][0x78] ;  /* 0x01000f00ff0677ac */ /* 0x000e620008000a00 */
[----:B------:R-:W4:Y:S01]  /*6950*/  LDC.64 R2, c[0x4][R3] ;  /* 0x0100000003027b82 */ /* 0x000f220000000a00 */
[----:B------:R-:W5:Y:S01]  /*6960*/  LDCU.64 UR4, c[0x4][0x10] ;  /* 0x01000200ff0477ac */ /* 0x000f620008000a00 */
[----:B--2---:R-:W-:Y:S01]  /*6970*/  MOV R5, UR9 ;  /* 0x0000000900057c02 */ /* 0x004fe20008000f00 */
[----:B------:R-:W-:Y:S01]  /*6980*/  IMAD.U32 R4, RZ, RZ, UR8 ;  /* 0x00000008ff047e24 */ /* 0x000fe2000f8e00ff */
[----:B-1----:R-:W-:Y:S01]  /*6990*/  MOV R7, UR7 ;  /* 0x0000000700077c02 */ /* 0x002fe20008000f00 */
[----:B------:R-:W-:Y:S01]  /*69a0*/  IMAD.U32 R6, RZ, RZ, UR6 ;  /* 0x00000006ff067e24 */ /* 0x000fe2000f8e00ff */
[----:B-----5:R-:W-:Y:S01]  /*69b0*/  MOV R11, UR5 ;  /* 0x00000005000b7c02 */ /* 0x020fe20008000f00 */
[----:B------:R-:W-:Y:S02]  /*69c0*/  IMAD.U32 R10, RZ, RZ, UR4 ;  /* 0x00000004ff0a7e24 */ /* 0x000fe4000f8e00ff */
[----:B------:R-:W-:Y:S07]  /*69d0*/  LEPC R20, `(.L_x_108) ;  /* 0x000000001014794e */ /* 0x000fee0000000000 */
[----:B---34-:R-:W-:Y:S05]  /*69e0*/  CALL.ABS.NOINC R2 ;  /* 0x0000000002007343 */ /* 0x018fea0003c00000 */
.L_x_108:
[----:B------:R-:W-:Y:S01]  /*69f0*/  ISETP.NE.AND P0, PT, R100, RZ, PT ;  /* 0x000000ff6400720c */ /* 0x000fe20003f05270 */
[----:B------:R-:W-:Y:S05]  /*6a00*/  WARPSYNC.ALL ;  /* 0x0000000000007948 */ /* 0x000fea0003800000 */
[----:B------:R-:W-:Y:S01]  /*6a10*/  R2UR UR4, R48 ;  /* 0x00000000300472ca */ /* 0x000fe200000e0000 */
[--C-:B-1----:R-:W-:Y:S01]  /*6a20*/  HADD2.F32 R0, -RZ, R56.reuse.H0_H0 ;  /* 0x20000038ff007230 */ /* 0x102fe20000004100 */
[----:B------:R-:W-:Y:S01]  /*6a30*/  R2UR UR5, R73 ;  /* 0x00000000490572ca */ /* 0x000fe200000e0000 */
[----:B------:R-:W-:Y:S01]  /*6a40*/  HADD2.F32 R2, -RZ, R56.H1_H1 ;  /* 0x30000038ff027230 */ /* 0x000fe20000004100 */
[----:B------:R-:W-:Y:S01]  /*6a50*/  USHF.L.U32 UR8, UR43, 0xd, URZ ;  /* 0x0000000d2b087899 */ /* 0x000fe200080006ff */
[--C-:B------:R-:W-:Y:S01]  /*6a60*/  HADD2.F32 R3, -RZ, R57.reuse.H0_H0 ;  /* 0x20000039ff037230 */ /* 0x100fe20000004100 */
[----:B------:R-:W-:Y:S01]  /*6a70*/  BSSY.RECONVERGENT B0, `(.L_x_109) ;  /* 0x000008b000007945 */ /* 0x000fe20003800200 */
[----:B------:R-:W-:Y:S02]  /*6a80*/  HADD2.F32 R48, -RZ, R57.H1_H1 ;  /* 0x30000039ff307230 */ /* 0x000fe40000004100 */
[--C-:B------:R-:W-:Y:S02]  /*6a90*/  HADD2.F32 R50, -RZ, R58.reuse.H0_H0 ;  /* 0x2000003aff327230 */ /* 0x100fe40000004100 */
[----:B------:R-:W-:Y:S02]  /*6aa0*/  HADD2.F32 R51, -RZ, R58.H1_H1 ;  /* 0x3000003aff337230 */ /* 0x000fe40000004100 */
[----:B------:R-:W1:Y:S01]  /*6ab0*/  LDTM.x32 R4, tmem[UR4+0x20] ;  /* 0x00002004000479ee */ /* 0x000e6200082c0000 */
[----:B------:R-:W-:Y:S01]  /*6ac0*/  NOP ;  /* 0x0000000000007918 */ /* 0x000fe20000000000 */
[----:B------:R-:W-:Y:S01]  /*6ad0*/  UIADD3 UR5, UPT, UPT, UR5, 0x100, URZ ;  /* 0x0000010005057890 */ /* 0x000fe2000fffe0ff */
[--C-:B------:R-:W-:Y:S02]  /*6ae0*/  HADD2.F32 R52, -RZ, R59.reuse.H0_H0 ;  /* 0x2000003bff347230 */ /* 0x100fe40000004100 */
[----:B------:R-:W-:Y:S01]  /*6af0*/  HADD2.F32 R53, -RZ, R59.H1_H1 ;  /* 0x3000003bff357230 */ /* 0x000fe20000004100 */
[----:B------:R-:W-:Y:S01]  /*6b00*/  UPRMT UR5, UR37, 0x654, UR5 ;  /* 0x0000065425057896 */ /* 0x000fe20008000005 */
[--C-:B------:R-:W-:Y:S02]  /*6b10*/  HADD2.F32 R54, -RZ, R60.reuse.H0_H0 ;  /* 0x2000003cff367230 */ /* 0x100fe40000004100 */
[----:B------:R-:W-:Y:S02]  /*6b20*/  HADD2.F32 R55, -RZ, R60.H1_H1 ;  /* 0x3000003cff377230 */ /* 0x000fe40000004100 */
[--C-:B------:R-:W-:Y:S02]  /*6b30*/  HADD2.F32 R56, -RZ, R61.reuse.H0_H0 ;  /* 0x2000003dff387230 */ /* 0x100fe40000004100 */
[----:B------:R-:W-:Y:S02]  /*6b40*/  HADD2.F32 R57, -RZ, R61.H1_H1 ;  /* 0x3000003dff397230 */ /* 0x000fe40000004100 */
[----:B-1----:R-:W-:Y:S01]  /*6b50*/  SYNCS.ARRIVE.TRANS64.RED.A1T0 RZ, [UR5], RZ ;  /* 0x000000ffffff79a7 */ /* 0x002fe20008100405 */
[--C-:B------:R-:W-:Y:S02]  /*6b60*/  HADD2.F32 R58, -RZ, R62.reuse.H0_H0 ;  /* 0x2000003eff3a7230 */ /* 0x100fe40000004100 */
[----:B------:R-:W-:Y:S02]  /*6b70*/  HADD2.F32 R59, -RZ, R62.H1_H1 ;  /* 0x3000003eff3b7230 */ /* 0x000fe40000004100 */
[--C-:B------:R-:W-:Y:S02]  /*6b80*/  HADD2.F32 R60, -RZ, R63.reuse.H0_H0 ;  /* 0x2000003fff3c7230 */ /* 0x100fe40000004100 */
[----:B------:R-:W-:Y:S02]  /*6b90*/  HADD2.F32 R61, -RZ, R63.H1_H1 ;  /* 0x3000003fff3d7230 */ /* 0x000fe40000004100 */
[C---:B------:R-:W-:Y:S01]  /*6ba0*/  FMUL R4, R47.reuse, R4 ;  /* 0x000000042f047220 */ /* 0x040fe20000400000 */
[C---:B------:R-:W-:Y:S01]  /*6bb0*/  FMUL R5, R47.reuse, R5 ;  /* 0x000000052f057220 */ /* 0x040fe20000400000 */
[C---:B------:R-:W-:Y:S01]  /*6bc0*/  FMUL R6, R47.reuse, R6 ;  /* 0x000000062f067220 */ /* 0x040fe20000400000 */
[----:B------:R-:W-:Y:S01]  /*6bd0*/  FMUL R7, R47, R7 ;  /* 0x000000072f077220 */ /* 0x000fe20000400000 */
[C---:B------:R-:W-:Y:S01]  /*6be0*/  FFMA R4, R49.reuse, R0, R4 ;  /* 0x0000000031047223 */ /* 0x040fe20000000004 */
[C---:B------:R-:W-:Y:S01]  /*6bf0*/  FFMA R5, R49.reuse, R2, R5 ;  /* 0x0000000231057223 */ /* 0x040fe20000000005 */
[C---:B------:R-:W-:Y:S01]  /*6c00*/  FFMA R6, R49.reuse, R3, R6 ;  /* 0x0000000331067223 */ /* 0x040fe20000000006 */
[----:B------:R-:W-:Y:S01]  /*6c10*/  FFMA R7, R49, R48, R7 ;  /* 0x0000003031077223 */ /* 0x000fe20000000007 */
[C---:B------:R-:W-:Y:S01]  /*6c20*/  FMUL R8, R47.reuse, R8 ;  /* 0x000000082f087220 */ /* 0x040fe20000400000 */
[----:B------:R-:W-:Y:S01]  /*6c30*/  FMUL R9, R47, R9 ;  /* 0x000000092f097220 */ /* 0x000fe20000400000 */
[----:B------:R-:W-:Y:S01]  /*6c40*/  F2FP.F16.F32.PACK_AB R4, R5, R4 ;  /* 0x000000040504723e */ /* 0x000fe200000000ff */
[----:B------:R-:W-:Y:S01]  /*6c50*/  FMUL R0, R47, R10 ;  /* 0x0000000a2f007220 */ /* 0x000fe20000400000 */
[----:B------:R-:W-:Y:S01]  /*6c60*/  F2FP.F16.F32.PACK_AB R5, R7, R6 ;  /* 0x000000060705723e */ /* 0x000fe200000000ff */
[C---:B------:R-:W-:Y:S01]  /*6c70*/  FFMA R8, R49.reuse, R50, R8 ;  /* 0x0000003231087223 */ /* 0x040fe20000000008 */
[C---:B------:R-:W-:Y:S01]  /*6c80*/  FFMA R9, R49.reuse, R51, R9 ;  /* 0x0000003331097223 */ /* 0x040fe20000000009 */
[----:B------:R-:W-:Y:S01]  /*6c90*/  FFMA R0, R49, R52, R0 ;  /* 0x0000003431007223 */ /* 0x000fe20000000000 */
[C---:B------:R-:W-:Y:S01]  /*6ca0*/  FMUL R2, R47.reuse, R11 ;  /* 0x0000000b2f027220 */ /* 0x040fe20000400000 */
[C---:B------:R-:W-:Y:S01]  /*6cb0*/  FMUL R3, R47.reuse, R12 ;  /* 0x0000000c2f037220 */ /* 0x040fe20000400000 */
[----:B------:R-:W-:Y:S01]  /*6cc0*/  FMUL R10, R47, R13 ;  /* 0x0000000d2f0a7220 */ /* 0x000fe20000400000 */
[----:B------:R-:W-:Y:S01]  /*6cd0*/  F2FP.F16.F32.PACK_AB R6, R9, R8 ;  /* 0x000000080906723e */ /* 0x000fe200000000ff */
[C---:B------:R-:W-:Y:S01]  /*6ce0*/  FFMA R2, R49.reuse, R53, R2 ;  /* 0x0000003531027223 */ /* 0x040fe20000000002 */
[C---:B------:R-:W-:Y:S01]  /*6cf0*/  FFMA R3, R49.reuse, R54, R3 ;  /* 0x0000003631037223 */ /* 0x040fe20000000003 */
[----:B------:R-:W-:Y:S01]  /*6d00*/  FFMA R10, R49, R55, R10 ;  /* 0x00000037310a7223 */ /* 0x000fe2000000000a */
[C---:B------:R-:W-:Y:S01]  /*6d10*/  FMUL R11, R47.reuse, R14 ;  /* 0x0000000e2f0b7220 */ /* 0x040fe20000400000 */
[C---:B------:R-:W-:Y:S01]  /*6d20*/  FMUL R15, R47.reuse, R15 ;  /* 0x0000000f2f0f7220 */ /* 0x040fe20000400000 */
[C---:B------:R-:W-:Y:S01]  /*6d30*/  FMUL R12, R47.reuse, R16 ;  /* 0x000000102f0c7220 */ /* 0x040fe20000400000 */
[----:B------:R-:W-:Y:S01]  /*6d40*/  FMUL R13, R47, R17 ;  /* 0x000000112f0d7220 */ /* 0x000fe20000400000 */
[----:B------:R-:W-:Y:S01]  /*6d50*/  FFMA R11, R49, R56, R11 ;  /* 0x00000038310b7223 */ /* 0x000fe2000000000b */
[----:B------:R-:W-:Y:S01]  /*6d60*/  FMUL R14, R47, R18 ;  /* 0x000000122f0e7220 */ /* 0x000fe20000400000 */
[----:B------:R-:W-:Y:S01]  /*6d70*/  FFMA R15, R49, R57, R15 ;  /* 0x00000039310f7223 */ /* 0x000fe2000000000f */
[--C-:B------:R-:W-:Y:S02]  /*6d80*/  HADD2.F32 R62, -RZ, R68.reuse.H0_H0 ;  /* 0x20000044ff3e7230 */ /* 0x100fe40000004100 */
[----:B------:R-:W-:Y:S01]  /*6d90*/  FMUL R19, R47, R19 ;  /* 0x000000132f137220 */ /* 0x000fe20000400000 */
[----:B------:R-:W-:Y:S01]  /*6da0*/  F2FP.F16.F32.PACK_AB R7, R2, R0 ;  /* 0x000000000207723e */ /* 0x000fe200000000ff */
[----:B------:R-:W-:Y:S01]  /*6db0*/  FFMA R12, R49, R58, R12 ;  /* 0x0000003a310c7223 */ /* 0x000fe2000000000c */
[----:B------:R-:W-:Y:S02]  /*6dc0*/  HADD2.F32 R63, -RZ, R68.H1_H1 ;  /* 0x30000044ff3f7230 */ /* 0x000fe40000004100 */
[----:B------:R-:W-:Y:S01]  /*6dd0*/  FMUL R16, R47, R20 ;  /* 0x000000142f107220 */ /* 0x000fe20000400000 */
[----:B------:R-:W-:Y:S01]  /*6de0*/  FFMA R13, R49, R59, R13 ;  /* 0x0000003b310d7223 */ /* 0x000fe2000000000d */
[----:B------:R1:W-:Y:S01]  /*6df0*/  STS.128 [R99+UR8], R4 ;  /* 0x0000000463007988 */ /* 0x0003e20008000c08 */
[--C-:B---3--:R-:W-:Y:S02]  /*6e00*/  HADD2.F32 R64, -RZ, R69.reuse.H0_H0 ;  /* 0x20000045ff407230 */ /* 0x108fe40000004100 */
[----:B------:R-:W-:Y:S01]  /*6e10*/  FMUL R17, R47, R21 ;  /* 0x000000152f117220 */ /* 0x000fe20000400000 */
[----:B------:R-:W-:Y:S01]  /*6e20*/  FFMA R14, R49, R60, R14 ;  /* 0x0000003c310e7223 */ /* 0x000fe2000000000e */
[----:B------:R-:W-:Y:S02]  /*6e30*/  HADD2.F32 R65, -RZ, R69.H1_H1 ;  /* 0x30000045ff417230 */ /* 0x000fe40000004100 */
[----:B------:R-:W-:Y:S01]  /*6e40*/  FMUL R18, R47, R22 ;  /* 0x000000162f127220 */ /* 0x000fe20000400000 */
[----:B------:R-:W-:Y:S01]  /*6e50*/  FFMA R19, R49, R61, R19 ;  /* 0x0000003d31137223 */ /* 0x000fe20000000013 */
[----:B------:R-:W-:Y:S02]  /*6e60*/  HADD2.F32 R66, -RZ, R70.H0_H0 ;  /* 0x20000046ff427230 */ /* 0x000fe40000004100 */
[----:B------:R-:W-:Y:S01]  /*6e70*/  FMUL R23, R47, R23 ;  /* 0x000000172f177220 */ /* 0x000fe20000400000 */
[--C-:B------:R-:W-:Y:S02]  /*6e80*/  HADD2.F32 R74, -RZ, R78.reuse.H0_H0 ;  /* 0x2000004eff4a7230 */ /* 0x100fe40000004100 */
[----:B------:R-:W-:Y:S01]  /*6e90*/  FFMA R16, R49, R62, R16 ;  /* 0x0000003e31107223 */ /* 0x000fe20000000010 */
[----:B------:R-:W-:Y:S01]  /*6ea0*/  HADD2.F32 R75, -RZ, R78.H1_H1 ;  /* 0x3000004eff4b7230 */ /* 0x000fe20000004100 */
[----:B------:R-:W-:Y:S01]  /*6eb0*/  IADD3 R78, PT, PT, R99, UR8, RZ ;  /* 0x00000008634e7c10 */ /* 0x000fe2000fffe0ff */
[----:B------:R-:W-:Y:S02]  /*6ec0*/  HADD2.F32 R67, -RZ, R70.H1_H1 ;  /* 0x30000046ff437230 */ /* 0x000fe40000004100 */
[----:B------:R-:W-:Y:S01]  /*6ed0*/  FMUL R20, R47, R24 ;  /* 0x000000182f147220 */ /* 0x000fe20000400000 */
[----:B------:R-:W-:Y:S01]  /*6ee0*/  FFMA R17, R49, R63, R17 ;  /* 0x0000003f31117223 */ /* 0x000fe20000000011 */
[--C-:B------:R-:W-:Y:S02]  /*6ef0*/  HADD2.F32 R68, -RZ, R71.reuse.H0_H0 ;  /* 0x20000047ff447230 */ /* 0x100fe40000004100 */
[----:B------:R-:W-:Y:S01]  /*6f00*/  FMUL R21, R47, R25 ;  /* 0x000000192f157220 */ /* 0x000fe20000400000 */
[----:B------:R-:W-:Y:S01]  /*6f10*/  FFMA R18, R49, R64, R18 ;  /* 0x0000004031127223 */ /* 0x000fe20000000012 */
[----:B------:R-:W-:Y:S02]  /*6f20*/  HADD2.F32 R69, -RZ, R71.H1_H1 ;  /* 0x30000047ff457230 */ /* 0x000fe40000004100 */
[----:B------:R-:W-:Y:S01]  /*6f30*/  FMUL R22, R47, R26 ;  /* 0x0000001a2f167220 */ /* 0x000fe20000400000 */
[----:B------:R-:W-:Y:S01]  /*6f40*/  F2FP.F16.F32.PACK_AB R8, R10, R3 ;  /* 0x000000030a08723e */ /* 0x000fe200000000ff */
[----:B------:R-:W-:Y:S01]  /*6f50*/  FFMA R23, R49, R65, R23 ;  /* 0x0000004131177223 */ /* 0x000fe20000000017 */
[----:B------:R-:W-:Y:S01]  /*6f60*/  F2FP.F16.F32.PACK_AB R9, R15, R11 ;  /* 0x0000000b0f09723e */ /* 0x000fe200000000ff */
[--C-:B------:R-:W-:Y:S02]  /*6f70*/  HADD2.F32 R70, -RZ, R76.reuse.H0_H0 ;  /* 0x2000004cff467230 */ /* 0x100fe40000004100 */
[----:B------:R-:W-:Y:S01]  /*6f80*/  FMUL R27, R47, R27 ;  /* 0x0000001b2f1b7220 */ /* 0x000fe20000400000 */
[----:B------:R-:W-:Y:S01]  /*6f90*/  IADD3 R106, PT, PT, R106, R78, RZ ;  /* 0x0000004e6a6a7210 */ /* 0x000fe20007ffe0ff */
[----:B------:R-:W-:Y:S01]  /*6fa0*/  FFMA R20, R49, R66, R20 ;  /* 0x0000004231147223 */ /* 0x000fe20000000014 */
[----:B------:R-:W-:Y:S01]  /*6fb0*/  F2FP.F16.F32.PACK_AB R10, R13, R12 ;  /* 0x0000000c0d0a723e */ /* 0x000fe200000000ff */
[----:B------:R-:W-:Y:S01]  /*6fc0*/  HADD2.F32 R71, -RZ, R76.H1_H1 ;  /* 0x3000004cff477230 */ /* 0x000fe20000004100 */
[----:B------:R-:W-:Y:S01]  /*6fd0*/  F2FP.F16.F32.PACK_AB R11, R19, R14 ;  /* 0x0000000e130b723e */ /* 0x000fe200000000ff */
[----:B------:R-:W-:Y:S01]  /*6fe0*/  FMUL R24, R47, R28 ;  /* 0x0000001c2f187220 */ /* 0x000fe20000400000 */
[----:B------:R-:W-:Y:S01]  /*6ff0*/  FFMA R21, R49, R67, R21 ;  /* 0x0000004331157223 */ /* 0x000fe20000000015 */
[--C-:B------:R-:W-:Y:S02]  /*7000*/  HADD2.F32 R72, -RZ, R77.reuse.H0_H0 ;  /* 0x2000004dff487230 */ /* 0x100fe40000004100 */
[----:B------:R-:W-:Y:S01]  /*7010*/  FMUL R25, R47, R29 ;  /* 0x0000001d2f197220 */ /* 0x000fe20000400000 */
[----:B------:R1:W-:Y:S01]  /*7020*/  STS.128 [R106+0x10], R8 ;  /* 0x000010086a007388 */ /* 0x0003e20000000c00 */
[----:B------:R-:W-:Y:S01]  /*7030*/  FFMA R22, R49, R68, R22 ;  /* 0x0000004431167223 */ /* 0x000fe20000000016 */
[----:B------:R-:W-:Y:S02]  /*7040*/  HADD2.F32 R73, -RZ, R77.H1_H1 ;  /* 0x3000004dff497230 */ /* 0x000fe40000004100 */
[----:B------:R-:W-:Y:S01]  /*7050*/  FMUL R26, R47, R30 ;  /* 0x0000001e2f1a7220 */ /* 0x000fe20000400000 */
[----:B------:R-:W-:Y:S01]  /*7060*/  FFMA R27, R49, R69, R27 ;  /* 0x00000045311b7223 */ /* 0x000fe2000000001b */
        /* <DEDUP_REMOVED lines=10> */
[----:B------:R-:W-:Y:S01]  /*7110*/  F2FP.F16.F32.PACK_AB R17, R23, R18 ;  /* 0x000000121711723e */ /* 0x000fe200000000ff */
[----:B------:R-:W-:Y:S01]  /*7120*/  FFMA R31, R49, R73, R31 ;  /* 0x00000049311f7223 */ /* 0x000fe2000000001f */
[----:B------:R-:W-:Y:S01]  /*7130*/  FMUL R35, R47, R35 ;  /* 0x000000232f237220 */ /* 0x000fe20000400000 */
[----:B------:R-:W-:Y:S01]  /*7140*/  IADD3 R105, PT, PT, R105, R78, RZ ;  /* 0x0000004e69697210 */ /* 0x000fe20007ffe0ff */
[----:B------:R-:W-:Y:S01]  /*7150*/  FFMA R28, R49, R74, R28 ;  /* 0x0000004a311c7223 */ /* 0x000fe2000000001c */
[----:B------:R-:W-:Y:S01]  /*7160*/  F2FP.F16.F32.PACK_AB R18, R21, R20 ;  /* 0x000000141512723e */ /* 0x000fe200000000ff */
[----:B------:R-:W-:Y:S01]  /*7170*/  FFMA R29, R49, R75, R29 ;  /* 0x0000004b311d7223 */ /* 0x000fe2000000001d */
[----:B------:R-:W-:Y:S01]  /*7180*/  F2FP.F16.F32.PACK_AB R19, R27, R22 ;  /* 0x000000161b13723e */ /* 0x000fe200000000ff */
[C---:B------:R-:W-:Y:S01]  /*7190*/  FFMA R30, R49.reuse, R76, R30 ;  /* 0x0000004c311e7223 */ /* 0x040fe2000000001e */
[----:B------:R-:W-:Y:S01]  /*71a0*/  FFMA R35, R49, R77, R35 ;  /* 0x0000004d31237223 */ /* 0x000fe20000000023 */
[----:B------:R-:W-:Y:S02]  /*71b0*/  F2FP.F16.F32.PACK_AB R24, R25, R24 ;  /* 0x000000181918723e */ /* 0x000fe400000000ff */
[----:B------:R1:W-:Y:S01]  /*71c0*/  STS.128 [R105+0x20], R16 ;  /* 0x0000201069007388 */ /* 0x0003e20000000c00 */
[----:B------:R-:W-:Y:S02]  /*71d0*/  F2FP.F16.F32.PACK_AB R25, R31, R26 ;  /* 0x0000001a1f19723e */ /* 0x000fe400000000ff */
[----:B------:R-:W-:Y:S02]  /*71e0*/  F2FP.F16.F32.PACK_AB R26, R29, R28 ;  /* 0x0000001c1d1a723e */ /* 0x000fe400000000ff */
[----:B------:R-:W-:Y:S02]  /*71f0*/  F2FP.F16.F32.PACK_AB R27, R35, R30 ;  /* 0x0000001e231b723e */ /* 0x000fe400000000ff */
[----:B------:R-:W-:Y:S05]  /*7200*/  IADD3 R0, PT, PT, R98, R106, RZ ;  /* 0x0000006a62007210 */ /* 0x000fea0007ffe0ff */
        /* <DEDUP_REMOVED lines=9> */
[----:B------:R-:W-:Y:S02]  /*72a0*/  UIADD3 UR10, UP0, UPT, UR54, 0x680, URZ ;  /* 0x00000680360a7890 */ /* 0x000fe4000ff1e0ff */
[----:B------:R-:W-:Y:S02]  /*72b0*/  UIADD3 UR5, UPT, UPT, UR41, 0x20, URZ ;  /* 0x0000002029057890 */ /* 0x000fe4000fffe0ff */
[----:B------:R-:W-:Y:S02]  /*72c0*/  UIADD3 UR4, UPT, UPT, UR48, 0x200, UR8 ;  /* 0x0000020030047890 */ /* 0x000fe4000fffe008 */
[----:B------:R-:W-:Y:S01]  /*72d0*/  UIADD3.X UR11, UPT, UPT, URZ, UR55, URZ, UP0, !UPT ;  /* 0x00000037ff0b7290 */ /* 0x000fe200087fe4ff */
[----:B------:R-:W-:Y:S01]  /*72e0*/  UMOV UR6, UR42 ;  /* 0x0000002a00067c82 */ /* 0x000fe20008000000 */
[----:B------:R-:W-:Y:S07]  /*72f0*/  UMOV UR7, UR36 ;  /* 0x0000002400077c82 */ /* 0x000fee0008000000 */
[----:B------:R2:W-:Y:S02]  /*7300*/  UTMASTG.3D [UR4], [UR10] ;  /* 0x000000040a0073b5 */ /* 0x0005e40008010000 */
[----:B--2---:R0:W-:Y:S02]  /*7310*/  UTMACMDFLUSH ;  /* 0x00000000000079b7 */ /* 0x0041e40000000000 */
.L_x_110:
[----:B------:R-:W-:Y:S05]  /*7320*/  BSYNC.RECONVERGENT B0 ;  /* 0x0000000000007941 */ /* 0x000fea0003800200 */
.L_x_109:
[----:B------:R-:W-:Y:S01]  /*7330*/  UIADD3 UR43, UPT, UPT, UR43, 0x1, URZ ;  /* 0x000000012b2b7890 */ /* 0x000fe2000fffe0ff */
[----:B------:R-:W-:Y:S03]  /*7340*/  BSSY.RECONVERGENT B0, `(.L_x_111) ;  /* 0x0000008000007945 */ /* 0x000fe60003800200 */
[----:B------:R-:W-:Y:S04]  /*7350*/  UISETP.NE.AND UP0, UPT, UR43, 0x3, UPT ;  /* 0x000000032b00788c */ /* 0x000fe8000bf05270 */
[----:B------:R-:W-:Y:S02]  /*7360*/  UISETP.EQ.XOR UP1, UPT, UR40, 0x3, !UP0 ;  /* 0x000000032800788c */ /* 0x000fe4000c722a70 */
[----:B------:R-:W-:Y:S02]  /*7370*/  USEL UR56, UR43, URZ, UP0 ;  /* 0x000000ff2b387287 */ /* 0x000fe40008000000 */
[----:B------:R-:W-:Y:S04]  /*7380*/  USEL UR4, URZ, 0x1, !UP1 ;  /* 0x00000001ff047887 */ /* 0x000fe8000c800000 */
[----:B------:R-:W-:Y:S01]  /*7390*/  ULOP3.LUT UR51, UR51, UR4, URZ, 0x3c, !UPT ;  /* 0x0000000433337292 */ /* 0x000fe2000f8e3cff */
[----:B------:R-:W-:Y:S11]  /*73a0*/  @P0 BRA `(.L_x_112) ;  /* 0x0000000000040947 */ /* 0x000ff60003800000 */
[----:B------:R-:W-:Y:S04]  /*73b0*/  DEPBAR.LE SB0, 0x1 ;  /* 0x000080400000791a */ /* 0x000fe80000000000 */
.L_x_112:
[----:B------:R-:W-:Y:S05]  /*73c0*/  BSYNC.RECONVERGENT B0 ;  /* 0x0000000000007941 */ /* 0x000fea0003800200 */
.L_x_111:
[----:B------:R-:W-:Y:S01]  /*73d0*/  BAR.SYNC.DEFER_BLOCKING 0x1, 0x80 ;  /* 0x0042000000007b1d */ /* 0x000fe20000010000 */
[----:B------:R-:W-:Y:S01]  /*73e0*/  UISETP.NE.AND UP0, UPT, UR50, -0x2, UPT ;  /* 0xfffffffe3200788c */ /* 0x000fe2000bf05270 */
[----:B------:R-:W-:Y:S08]  /*73f0*/  IADD3 R45, PT, PT, R45, 0x1, RZ ;  /* 0x000000012d2d7810 */ /* 0x000ff00007ffe0ff */
[----:B------:R-:W-:Y:S05]  /*7400*/  BRA.U !UP0, `(.L_x_113) ;  /* 0x0000000108287547 */ /* 0x000fea000b800000 */
[----:B------:R-:W-:Y:S01]  /*7410*/  ISETP.NE.AND P0, PT, R104, RZ, PT ;  /* 0x000000ff6800720c */ /* 0x000fe20003f05270 */
[----:B------:R-:W-:Y:S01]  /*7420*/  IMAD.U32 R2, RZ, RZ, UR49 ;  /* 0x00000031ff027e24 */ /* 0x000fe2000f8e00ff */
[----:B------:R-:W-:Y:S01]  /*7430*/  UIADD3 UR49, UPT, UPT, UR49, 0x1, URZ ;  /* 0x0000000131317890 */ /* 0x000fe2000fffe0ff */
[----:B-1----:R-:W-:Y:S03]  /*7440*/  IMAD.U32 R0, RZ, RZ, UR37 ;  /* 0x00000025ff007e24 */ /* 0x002fe6000f8e00ff */
[----:B------:R-:W-:Y:S04]  /*7450*/  UISETP.NE.AND UP0, UPT, UR49, 0x3, UPT ;  /* 0x000000033100788c */ /* 0x000fe8000bf05270 */
[----:B------:R-:W-:Y:S03]  /*7460*/  USEL UR49, UR49, URZ, UP0 ;  /* 0x000000ff31317287 */ /* 0x000fe60008000000 */
[----:B------:R-:W-:Y:S05]  /*7470*/  @P0 LEA R2, R2, UR48, 0x3 ;  /* 0x0000003002020c11 */ /* 0x000fea000f8e18ff */
[----:B------:R-:W-:Y:S05]  /*7480*/  @P0 VIADD R2, R2, 0x98 ;  /* 0x0000009802020836 */ /* 0x000fea0000000000 */
[----:B------:R-:W-:Y:S04]  /*7490*/  @P0 PRMT R0, R0, 0x654, R2 ;  /* 0x0000065400000816 */ /* 0x000fe80000000002 */
[----:B------:R2:W-:Y:S03]  /*74a0*/  @P0 SYNCS.ARRIVE.TRANS64.RED.A1T0 RZ, [R0+URZ], RZ ;  /* 0x000000ff00ff09a7 */ /* 0x0005e600081004ff */
.L_x_113:
[----:B------:R-:W-:Y:S01]  /*74b0*/  ISETP.NE.AND P2, PT, R101, RZ, PT ;  /* 0x000000ff6500720c */ /* 0x000fe20003f45270 */
[----:B------:R-:W-:Y:S01]  /*74c0*/  UIADD3 UR50, UPT, UPT, UR50, 0x2, URZ ;  /* 0x0000000232327890 */ /* 0x000fe2000fffe0ff */
[----:B------:R-:W-:Y:S01]  /*74d0*/  ISETP.NE.AND P0, PT, R103, 0x2, PT ;  /* 0x000000026700780c */ /* 0x000fe20003f05270 */
[----:B------:R-:W-:Y:S01]  /*74e0*/  IMAD.IADD R14, R43, 0x1, R86 ;  /* 0x000000012b0e7824 */ /* 0x000fe200078e0256 */
[----:B------:R-:W-:Y:S01]  /*74f0*/  ISETP.NE.AND P1, PT, R45, 0x4, PT ;  /* 0x000000042d00780c */ /* 0x000fe20003f25270 */
[----:B------:R-:W-:Y:S01]  /*7500*/  IMAD.IADD R15, R44, 0x1, R87 ;  /* 0x000000012c0f7824 */ /* 0x000fe200078e0257 */
[----:B------:R-:W-:Y:S02]  /*7510*/  SEL R2, RZ, 0x1, P0 ;  /* 0x00000001ff027807 */ /* 0x000fe40000000000 */
[----:B-12---:R-:W-:Y:S02]  /*7520*/  SEL R0, RZ, 0x1, P1 ;  /* 0x00000001ff007807 */ /* 0x006fe40000800000 */
[----:B------:R-:W-:Y:S02]  /*7530*/  LOP3.LUT R96, R96, R2, RZ, 0x3c, !PT ;  /* 0x0000000260607212 */ /* 0x000fe400078e3cff */
[----:B------:R-:W-:Y:S02]  /*7540*/  LOP3.LUT R97, R97, R0, RZ, 0x3c, !PT ;  /* 0x0000000061617212 */ /* 0x000fe400078e3cff */
[----:B------:R-:W-:Y:S02]  /*7550*/  @P2 R2UR UR36, R95 ;  /* 0x000000005f2422ca */ /* 0x000fe400000e0000 */
[----:B------:R-:W-:Y:S02]  /*7560*/  SEL R103, R103, RZ, P0 ;  /* 0x000000ff67677207 */ /* 0x000fe40000000000 */
[----:B------:R-:W-:Y:S01]  /*7570*/  SEL R45, R45, RZ, P1 ;  /* 0x000000ff2d2d7207 */ /* 0x000fe20000800000 */
[----:B------:R-:W-:Y:S10]  /*7580*/  @P2 BRA `(.L_x_114) ;  /* 0xffffffd800042947 */ /* 0x000ff4000383ffff */
[----:B------:R-:W-:-:S09]  /*7590*/  UISETP.NE.AND UP0, UPT, UR53, URZ, UPT ;  /* 0x000000ff3500728c */ /* 0x000fd2000bf05270 */
[----:B------:R-:W-:Y:S05]  /*75a0*/  BRA.U !UP0, `(.L_x_115) ;  /* 0x0000000108487547 */ /* 0x000fea000b800000 */
[----:B------:R-:W1:Y:S02]  /*75b0*/  LDCU.64 UR4, c[0x0][0x890] ;  /* 0x00011200ff0477ac */ /* 0x000e640008000a00 */
[----:B-1----:R-:W-:-:S04]  /*75c0*/  UISETP.NE.U32.AND UP0, UPT, UR4, URZ, UPT ;  /* 0x000000ff0400728c */ /* 0x002fc8000bf05070 */
[----:B------:R-:W-:-:S09]  /*75d0*/  UISETP.NE.AND.EX UP0, UPT, UR5, URZ, UPT, UP0 ;  /* 0x000000ff0500728c */ /* 0x000fd2000bf05300 */
[----:B------:R-:W-:Y:S05]  /*75e0*/  BRA.U UP0, `(.L_x_116) ;  /* 0x00000001000c7547 */ /* 0x000fea000b800000 */
[----:B------:R-:W-:-:S13]  /*75f0*/  FSETP.NEU.AND P0, PT, R49, RZ, PT ;  /* 0x000000ff3100720b */ /* 0x000fda0003f0d000 */
[----:B------:R-:W-:Y:S05]  /*7600*/  @!P0 EXIT ;  /* 0x000000000000894d */ /* 0x000fea0003800000 */
[----:B------:R-:W-:Y:S05]  /*7610*/  BRA `(.L_x_115) ;  /* 0x00000000002c7947 */ /* 0x000fea0003800000 */
.L_x_116:
[----:B------:R-:W-:Y:S01]  /*7620*/  ISETP.NE.AND P0, PT, R102, RZ, PT ;  /* 0x000000ff6600720c */ /* 0x000fe20003f05270 */
[----:B------:R-:W-:-:S12]  /*7630*/  BSSY.RECONVERGENT B0, `(.L_x_115) ;  /* 0x0000009000007945 */ /* 0x000fd80003800200 */
[----:B------:R-:W-:Y:S05]  /*7640*/  @P0 BRA `(.L_x_117) ;  /* 0x0000000000140947 */ /* 0x000fea0003800000 */
[----:B------:R-:W1:Y:S02]  /*7650*/  LDCU.64 UR4, c[0x0][0x888] ;  /* 0x00011100ff0477ac */ /* 0x000e640008000a00 */
[----:B-1----:R-:W-:-:S04]  /*7660*/  ISETP.NE.U32.AND P0, PT, RZ, UR4, PT ;  /* 0x00000004ff007c0c */ /* 0x002fc8000bf05070 */
[----:B------:R-:W-:-:S13]  /*7670*/  ISETP.NE.AND.EX P0, PT, RZ, UR5, PT, P0 ;  /* 0x00000005ff007c0c */ /* 0x000fda000bf05300 */
[----:B------:R-:W-:Y:S05]  /*7680*/  @!P0 EXIT ;  /* 0x000000000000894d */ /* 0x000fea0003800000 */
[----:B------:R-:W-:Y:S05]  /*7690*/  BRA `(.L_x_118) ;  /* 0x0000000000087947 */ /* 0x000fea0003800000 */
.L_x_117:
[----:B------:R-:W-:-:S13]  /*76a0*/  FSETP.NEU.AND P0, PT, R49, RZ, PT ;  /* 0x000000ff3100720b */ /* 0x000fda0003f0d000 */
[----:B------:R-:W-:Y:S05]  /*76b0*/  @!P0 EXIT ;  /* 0x000000000000894d */ /* 0x000fea0003800000 */
.L_x_118:
[----:B------:R-:W-:Y:S05]  /*76c0*/  BSYNC.RECONVERGENT B0 ;  /* 0x0000000000007941 */ /* 0x000fea0003800200 */
.L_x_115:
[----:B------:R-:W-:Y:S01]  /*76d0*/  ULEA UR4, UR49, UR48, 0x3 ;  /* 0x0000003031047291 */ /* 0x000fe2000f8e18ff */
[----:B------:R-:W-:-:S04]  /*76e0*/  DEPBAR.LE SB0, 0x0 ;  /* 0x000080000000791a */ /* 0x000fc80000000000 */
[----:B------:R-:W-:-:S04]  /*76f0*/  UIADD3 UR4, UPT, UPT, UR4, 0x98, URZ ;  /* 0x0000009804047890 */ /* 0x000fc8000fffe0ff */
[----:B------:R-:W-:-:S09]  /*7700*/  UPRMT UR4, UR37, 0x654, UR4 ;  /* 0x0000065425047896 */ /* 0x000fd20008000004 */
[----:B------:R-:W-:Y:S01]  /*7710*/  SYNCS.ARRIVE.TRANS64.RED.A1T0 RZ, [UR4], RZ ;  /* 0x000000ffffff79a7 */ /* 0x000fe20008100404 */
[----:B------:R-:W-:Y:S05]  /*7720*/  EXIT ;  /* 0x000000000000794d */ /* 0x000fea0003800000 */
.L_x_19:
[----:B--2---:R2:W1:Y:S02]  /*7730*/  SYNCS.PHASECHK.TRANS64.TRYWAIT P0, [R2+URZ+0x130], R3 ;  /* 0x00013003020075a7 */ /* 0x00446400080011ff */
[----:B-1----:R-:W-:Y:S05]  /*7740*/  @!P0 NANOSLEEP.SYNCS 0x989680 ;  /* 0x009896800000895d */ /* 0x002fea0003900000 */
[----:B------:R-:W1:Y:S02]  /*7750*/  @!P0 SYNCS.PHASECHK.TRANS64 P0, [R2+URZ+0x130], R3 ;  /* 0x00013003020085a7 */ /* 0x000e6400080010ff */
[----:B-1----:R-:W-:Y:S05]  /*7760*/  @!P0 BRA `(.L_x_19) ;  /* 0xfffffffc00f08947 */ /* 0x002fea000383ffff */
[----:B------:R-:W-:Y:S05]  /*7770*/  BRA `(.L_x_119) ;  /* 0xffffff9c00b07947 */ /* 0x000fea000383ffff */
.L_x_22:
[----:B-1----:R-:W-:-:S07]  /*7780*/  MOV R2, UR33 ;  /* 0x0000002100027c02 */ /* 0x002fce0008000f00 */
.L_x_120:
[----:B-1----:R1:W2:Y:S02]  /*7790*/  SYNCS.PHASECHK.TRANS64.TRYWAIT P0, [R2+URZ+0x40], R4 ;  /* 0x00004004020075a7 */ /* 0x0022a400080011ff */
[----:B--2---:R-:W-:Y:S05]  /*77a0*/  @!P0 NANOSLEEP.SYNCS 0x989680 ;  /* 0x009896800000895d */ /* 0x004fea0003900000 */
[----:B------:R-:W2:Y:S02]  /*77b0*/  @!P0 SYNCS.PHASECHK.TRANS64 P0, [R2+URZ+0x40], R4 ;  /* 0x00004004020085a7 */ /* 0x000ea400080010ff */
[----:B--2---:R-:W-:Y:S05]  /*77c0*/  @!P0 BRA `(.L_x_120) ;  /* 0xfffffffc00f08947 */ /* 0x004fea000383ffff */
[----:B------:R-:W-:Y:S05]  /*77d0*/  BRA `(.L_x_21) ;  /* 0xffffffa000007947 */ /* 0x000fea000383ffff */
.L_x_28:
[----:B-1----:R-:W-:-:S07]  /*77e0*/  MOV R2, UR17 ;  /* 0x0000001100027c02 */ /* 0x002fce0008000f00 */
.L_x_121:
[----:B-1----:R1:W2:Y:S02]  /*77f0*/  SYNCS.PHASECHK.TRANS64.TRYWAIT P0, [R2+URZ+0x40], R4 ;  /* 0x00004004020075a7 */ /* 0x0022a400080011ff */
[----:B--2---:R-:W-:Y:S05]  /*7800*/  @!P0 NANOSLEEP.SYNCS 0x989680 ;  /* 0x009896800000895d */ /* 0x004fea0003900000 */
[----:B------:R-:W2:Y:S02]  /*7810*/  @!P0 SYNCS.PHASECHK.TRANS64 P0, [R2+URZ+0x40], R4 ;  /* 0x00004004020085a7 */ /* 0x000ea400080010ff */
[----:B--2---:R-:W-:Y:S05]  /*7820*/  @!P0 BRA `(.L_x_121) ;  /* 0xfffffffc00f08947 */ /* 0x004fea000383ffff */
[----:B------:R-:W-:Y:S05]  /*7830*/  BRA `(.L_x_27) ;  /* 0xffffffa000a87947 */ /* 0x000fea000383ffff */
.L_x_32:
[----:B-1----:R1:W2:Y:S02]  /*7840*/  SYNCS.PHASECHK.TRANS64.TRYWAIT P0, [R2+URZ+0xc0], R3 ;  /* 0x0000c003020075a7 */ /* 0x0022a400080011ff */
[----:B--2---:R-:W-:Y:S05]  /*7850*/  @!P0 NANOSLEEP.SYNCS 0x989680 ;  /* 0x009896800000895d */ /* 0x004fea0003900000 */
[----:B------:R-:W2:Y:S02]  /*7860*/  @!P0 SYNCS.PHASECHK.TRANS64 P0, [R2+URZ+0xc0], R3 ;  /* 0x0000c003020085a7 */ /* 0x000ea400080010ff */
[----:B--2---:R-:W-:Y:S05]  /*7870*/  @!P0 BRA `(.L_x_32) ;  /* 0xfffffffc00f08947 */ /* 0x004fea000383ffff */
[----:B------:R-:W-:Y:S05]  /*7880*/  BRA `(.L_x_122) ;  /* 0xffffffa400387947 */ /* 0x000fea000383ffff */
.L_x_36:
[----:B----4-:R-:W-:-:S07]  /*7890*/  MOV R0, UR5 ;  /* 0x0000000500007c02 */ /* 0x010fce0008000f00 */
.L_x_123:
[----:B-1----:R1:W2:Y:S02]  /*78a0*/  SYNCS.PHASECHK.TRANS64.TRYWAIT P0, [R0+URZ], R2 ;  /* 0x00000002000075a7 */ /* 0x0022a400080011ff */
[----:B--2---:R-:W-:Y:S05]  /*78b0*/  @!P0 NANOSLEEP.SYNCS 0x989680 ;  /* 0x009896800000895d */ /* 0x004fea0003900000 */
[----:B------:R-:W2:Y:S02]  /*78c0*/  @!P0 SYNCS.PHASECHK.TRANS64 P0, [R0+URZ], R2 ;  /* 0x00000002000085a7 */ /* 0x000ea400080010ff */
[----:B--2---:R-:W-:Y:S05]  /*78d0*/  @!P0 BRA `(.L_x_123) ;  /* 0xfffffffc00f08947 */ /* 0x004fea000383ffff */
[----:B------:R-:W-:Y:S05]  /*78e0*/  BRA `(.L_x_124) ;  /* 0xffffffa800a87947 */ /* 0x000fea000383ffff */
.L_x_37:
[----:B----4-:R-:W-:-:S07]  /*78f0*/  MOV R0, UR5 ;  /* 0x0000000500007c02 */ /* 0x010fce0008000f00 */
.L_x_125:
[----:B-1----:R1:W2:Y:S02]  /*7900*/  SYNCS.PHASECHK.TRANS64.TRYWAIT P0, [R0+URZ], R3 ;  /* 0x00000003000075a7 */ /* 0x0022a400080011ff */
[----:B--2---:R-:W-:Y:S05]  /*7910*/  @!P0 NANOSLEEP.SYNCS 0x989680 ;  /* 0x009896800000895d */ /* 0x004fea0003900000 */
[----:B------:R-:W2:Y:S02]  /*7920*/  @!P0 SYNCS.PHASECHK.TRANS64 P0, [R0+URZ], R3 ;  /* 0x00000003000085a7 */ /* 0x000ea400080010ff */
[----:B--2---:R-:W-:Y:S05]  /*7930*/  @!P0 BRA `(.L_x_125) ;  /* 0xfffffffc00f08947 */ /* 0x004fea000383ffff */
[----:B------:R-:W-:Y:S05]  /*7940*/  BRA `(.L_x_126) ;  /* 0xffffffa800b47947 */ /* 0x000fea000383ffff */
.L_x_38:
[----:B----4-:R-:W-:-:S07]  /*7950*/  MOV R0, UR5 ;  /* 0x0000000500007c02 */ /* 0x010fce0008000f00 */
.L_x_127:
[----:B-1----:R1:W2:Y:S02]  /*7960*/  SYNCS.PHASECHK.TRANS64.TRYWAIT P0, [R0+URZ], R3 ;  /* 0x00000003000075a7 */ /* 0x0022a400080011ff */
[----:B--2---:R-:W-:Y:S05]  /*7970*/  @!P0 NANOSLEEP.SYNCS 0x989680 ;  /* 0x009896800000895d */ /* 0x004fea0003900000 */
[----:B------:R-:W2:Y:S02]  /*7980*/  @!P0 SYNCS.PHASECHK.TRANS64 P0, [R0+URZ], R3 ;  /* 0x00000003000085a7 */ /* 0x000ea400080010ff */
[----:B--2---:R-:W-:Y:S05]  /*7990*/  @!P0 BRA `(.L_x_127) ;  /* 0xfffffffc00f08947 */ /* 0x004fea000383ffff */
[----:B------:R-:W-:Y:S05]  /*79a0*/  BRA `(.L_x_128) ;  /* 0xffffffa800c07947 */ /* 0x000fea000383ffff */
.L_x_39:
[----:B----4-:R-:W-:-:S07]  /*79b0*/  MOV R0, UR5 ;  /* 0x0000000500007c02 */ /* 0x010fce0008000f00 */
.L_x_129:
[----:B-1----:R1:W2:Y:S02]  /*79c0*/  SYNCS.PHASECHK.TRANS64.TRYWAIT P0, [R0+URZ], R3 ;  /* 0x00000003000075a7 */ /* 0x0022a400080011ff */
[----:B--2---:R-:W-:Y:S05]  /*79d0*/  @!P0 NANOSLEEP.SYNCS 0x989680 ;  /* 0x009896800000895d */ /* 0x004fea0003900000 */
[----:B------:R-:W2:Y:S02]  /*79e0*/  @!P0 SYNCS.PHASECHK.TRANS64 P0, [R0+URZ], R3 ;  /* 0x00000003000085a7 */ /* 0x000ea400080010ff */
[----:B--2---:R-:W-:Y:S05]  /*79f0*/  @!P0 BRA `(.L_x_129) ;  /* 0xfffffffc00f08947 */ /* 0x004fea000383ffff */
[----:B------:R-:W-:Y:S05]  /*7a00*/  BRA `(.L_x_130) ;  /* 0xffffffa800cc7947 */ /* 0x000fea000383ffff */
.L_x_40:
[----:B----4-:R-:W-:-:S07]  /*7a10*/  MOV R0, UR5 ;  /* 0x0000000500007c02 */ /* 0x010fce0008000f00 */
.L_x_131:
[----:B-1----:R1:W2:Y:S02]  /*7a20*/  SYNCS.PHASECHK.TRANS64.TRYWAIT P0, [R0+URZ], R3 ;  /* 0x00000003000075a7 */ /* 0x0022a400080011ff */
[----:B--2---:R-:W-:Y:S05]  /*7a30*/  @!P0 NANOSLEEP.SYNCS 0x989680 ;  /* 0x009896800000895d */ /* 0x004fea0003900000 */
[----:B------:R-:W2:Y:S02]  /*7a40*/  @!P0 SYNCS.PHASECHK.TRANS64 P0, [R0+URZ], R3 ;  /* 0x00000003000085a7 */ /* 0x000ea400080010ff */
[----:B--2---:R-:W-:Y:S05]  /*7a50*/  @!P0 BRA `(.L_x_131) ;  /* 0xfffffffc00f08947 */ /* 0x004fea000383ffff */
[----:B------:R-:W-:Y:S05]  /*7a60*/  BRA `(.L_x_132) ;  /* 0xffffffa800d87947 */ /* 0x000fea000383ffff */
.L_x_41:
[----:B----4-:R-:W-:-:S07]  /*7a70*/  MOV R0, UR5 ;  /* 0x0000000500007c02 */ /* 0x010fce0008000f00 */
.L_x_133:
[----:B-1----:R1:W2:Y:S02]  /*7a80*/  SYNCS.PHASECHK.TRANS64.TRYWAIT P0, [R0+URZ], R3 ;  /* 0x00000003000075a7 */ /* 0x0022a400080011ff */
[----:B--2---:R-:W-:Y:S05]  /*7a90*/  @!P0 NANOSLEEP.SYNCS 0x989680 ;  /* 0x009896800000895d */ /* 0x004fea0003900000 */
[----:B------:R-:W2:Y:S02]  /*7aa0*/  @!P0 SYNCS.PHASECHK.TRANS64 P0, [R0+URZ], R3 ;  /* 0x00000003000085a7 */ /* 0x000ea400080010ff */
[----:B--2---:R-:W-:Y:S05]  /*7ab0*/  @!P0 BRA `(.L_x_133) ;  /* 0xfffffffc00f08947 */ /* 0x004fea000383ffff */
[----:B------:R-:W-:Y:S05]  /*7ac0*/  BRA `(.L_x_134) ;  /* 0xffffffa800e47947 */ /* 0x000fea000383ffff */
.L_x_42:
[----:B----4-:R-:W-:-:S07]  /*7ad0*/  MOV R0, UR5 ;  /* 0x0000000500007c02 */ /* 0x010fce0008000f00 */
.L_x_135:
[----:B-1----:R1:W2:Y:S02]  /*7ae0*/  SYNCS.PHASECHK.TRANS64.TRYWAIT P0, [R0+URZ], R3 ;  /* 0x00000003000075a7 */ /* 0x0022a400080011ff */
[----:B--2---:R-:W-:Y:S05]  /*7af0*/  @!P0 NANOSLEEP.SYNCS 0x989680 ;  /* 0x009896800000895d */ /* 0x004fea0003900000 */
[----:B------:R-:W2:Y:S02]  /*7b00*/  @!P0 SYNCS.PHASECHK.TRANS64 P0, [R0+URZ], R3 ;  /* 0x00000003000085a7 */ /* 0x000ea400080010ff */
[----:B--2---:R-:W-:Y:S05]  /*7b10*/  @!P0 BRA `(.L_x_135) ;  /* 0xfffffffc00f08947 */ /* 0x004fea000383ffff */
[----:B------:R-:W-:Y:S05]  /*7b20*/  BRA `(.L_x_136) ;  /* 0xffffffa800f07947 */ /* 0x000fea000383ffff */
.L_x_45:
[----:B-1----:R1:W2:Y:S02]  /*7b30*/  SYNCS.PHASECHK.TRANS64.TRYWAIT P0, [R0+URZ+0x120], R4 ;  /* 0x00012004000075a7 */ /* 0x0022a400080011ff */
[----:B--2---:R-:W-:Y:S05]  /*7b40*/  @!P0 NANOSLEEP.SYNCS 0x989680 ;  /* 0x009896800000895d */ /* 0x004fea0003900000 */
[----:B------:R-:W2:Y:S02]  /*7b50*/  @!P0 SYNCS.PHASECHK.TRANS64 P0, [R0+URZ+0x120], R4 ;  /* 0x00012004000085a7 */ /* 0x000ea400080010ff */
[----:B--2---:R-:W-:Y:S05]  /*7b60*/  @!P0 BRA `(.L_x_45) ;  /* 0xfffffffc00f08947 */ /* 0x004fea000383ffff */
[----:B------:R-:W-:Y:S05]  /*7b70*/  BRA `(.L_x_137) ;  /* 0xffffffac004c7947 */ /* 0x000fea000383ffff */
.L_x_46:
[----:B------:R-:W-:-:S07]  /*7b80*/  MOV R0, UR5 ;  /* 0x0000000500007c02 */ /* 0x000fce0008000f00 */
.L_x_138:
[----:B-1----:R1:W2:Y:S02]  /*7b90*/  SYNCS.PHASECHK.TRANS64.TRYWAIT P0, [R0+URZ+0xd0], R5 ;  /* 0x0000d005000075a7 */ /* 0x0022a400080011ff */
[----:B--2---:R-:W-:Y:S05]  /*7ba0*/  @!P0 NANOSLEEP.SYNCS 0x989680 ;  /* 0x009896800000895d */ /* 0x004fea0003900000 */
[----:B------:R-:W2:Y:S02]  /*7bb0*/  @!P0 SYNCS.PHASECHK.TRANS64 P0, [R0+URZ+0xd0], R5 ;  /* 0x0000d005000085a7 */ /* 0x000ea400080010ff */
[----:B--2---:R-:W-:Y:S05]  /*7bc0*/  @!P0 BRA `(.L_x_138) ;  /* 0xfffffffc00f08947 */ /* 0x004fea000383ffff */
[----:B------:R-:W-:Y:S05]  /*7bd0*/  BRA `(.L_x_139) ;  /* 0xffffffac005c7947 */ /* 0x000fea000383ffff */
.L_x_47:
[----:B-1----:R1:W2:Y:S02]  /*7be0*/  SYNCS.PHASECHK.TRANS64.TRYWAIT P1, [R0+URZ+0xc0], R4 ;  /* 0x0000c004000075a7 */ /* 0x0022a400080211ff */
[----:B--2---:R-:W-:Y:S05]  /*7bf0*/  @!P1 NANOSLEEP.SYNCS 0x989680 ;  /* 0x009896800000995d */ /* 0x004fea0003900000 */
[----:B------:R-:W2:Y:S02]  /*7c00*/  @!P1 SYNCS.PHASECHK.TRANS64 P1, [R0+URZ+0xc0], R4 ;  /* 0x0000c004000095a7 */ /* 0x000ea400080210ff */
[----:B--2---:R-:W-:Y:S05]  /*7c10*/  @!P1 BRA `(.L_x_47) ;  /* 0xfffffffc00f09947 */ /* 0x004fea000383ffff */
[----:B------:R-:W-:Y:S05]  /*7c20*/  BRA `(.L_x_140) ;  /* 0xffffffac008c7947 */ /* 0x000fea000383ffff */
.L_x_50:
[----:B------:R-:W-:-:S07]  /*7c30*/  MOV R0, UR5 ;  /* 0x0000000500007c02 */ /* 0x000fce0008000f00 */
.L_x_141:
[----:B-1----:R1:W2:Y:S02]  /*7c40*/  SYNCS.PHASECHK.TRANS64.TRYWAIT P0, [R0+URZ+0xd0], R2 ;  /* 0x0000d002000075a7 */ /* 0x0022a400080011ff */
[----:B--2---:R-:W-:Y:S05]  /*7c50*/  @!P0 NANOSLEEP.SYNCS 0x989680 ;  /* 0x009896800000895d */ /* 0x004fea0003900000 */
[----:B------:R-:W2:Y:S02]  /*7c60*/  @!P0 SYNCS.PHASECHK.TRANS64 P0, [R0+URZ+0xd0], R2 ;  /* 0x0000d002000085a7 */ /* 0x000ea400080010ff */
[----:B--2---:R-:W-:Y:S05]  /*7c70*/  @!P0 BRA `(.L_x_141) ;  /* 0xfffffffc00f08947 */ /* 0x004fea000383ffff */
[----:B------:R-:W-:Y:S05]  /*7c80*/  BRA `(.L_x_49) ;  /* 0xffffffac00e07947 */ /* 0x000fea000383ffff */
.L_x_57:
[----:B-1----:R1:W2:Y:S02]  /*7c90*/  SYNCS.PHASECHK.TRANS64.TRYWAIT P1, [R0+URZ+0xc0], R2 ;  /* 0x0000c002000075a7 */ /* 0x0022a400080211ff */
[----:B--2---:R-:W-:Y:S05]  /*7ca0*/  @!P1 NANOSLEEP.SYNCS 0x989680 ;  /* 0x009896800000995d */ /* 0x004fea0003900000 */
[----:B------:R-:W2:Y:S02]  /*7cb0*/  @!P1 SYNCS.PHASECHK.TRANS64 P1, [R0+URZ+0xc0], R2 ;  /* 0x0000c002000095a7 */ /* 0x000ea400080210ff */
[----:B--2---:R-:W-:Y:S05]  /*7cc0*/  @!P1 BRA `(.L_x_57) ;  /* 0xfffffffc00f09947 */ /* 0x004fea000383ffff */
[----:B------:R-:W-:Y:S05]  /*7cd0*/  BRA `(.L_x_142) ;  /* 0xffffffb400507947 */ /* 0x000fea000383ffff */
.L_x_58:
[----:B------:R-:W-:-:S07]  /*7ce0*/  MOV R2, UR7 ;  /* 0x0000000700027c02 */ /* 0x000fce0008000f00 */
.L_x_143:
[----:B-1----:R1:W2:Y:S02]  /*7cf0*/  SYNCS.PHASECHK.TRANS64.TRYWAIT P0, [R2+URZ+0x100], R0 ;  /* 0x00010000020075a7 */ /* 0x0022a400080011ff */
[----:B--2---:R-:W-:Y:S05]  /*7d00*/  @!P0 NANOSLEEP.SYNCS 0x989680 ;  /* 0x009896800000895d */ /* 0x004fea0003900000 */
[----:B------:R-:W2:Y:S02]  /*7d10*/  @!P0 SYNCS.PHASECHK.TRANS64 P0, [R2+URZ+0x100], R0 ;  /* 0x00010000020085a7 */ /* 0x000ea400080010ff */
[----:B--2---:R-:W-:Y:S05]  /*7d20*/  @!P0 BRA `(.L_x_143) ;  /* 0xfffffffc00f08947 */ /* 0x004fea000383ffff */
[----:B------:R-:W-:Y:S05]  /*7d30*/  BRA `(.L_x_144) ;  /* 0xffffffb400887947 */ /* 0x000fea000383ffff */
.L_x_61:
[----:B------:R-:W-:Y:S07]  /*7d40*/  MOV R0, UR6 ;  /* 0x0000000600007c02 */ /* 0x000fee0008000f00 */
.L_x_145:
[----:B-1----:R1:W2:Y:S02]  /*7d50*/  SYNCS.PHASECHK.TRANS64.TRYWAIT P0, [R0+URZ], R2 ;  /* 0x00000002000075a7 */ /* 0x0022a400080011ff */
[----:B--2---:R-:W-:Y:S05]  /*7d60*/  @!P0 NANOSLEEP.SYNCS 0x989680 ;  /* 0x009896800000895d */ /* 0x004fea0003900000 */
[----:B------:R-:W2:Y:S02]  /*7d70*/  @!P0 SYNCS.PHASECHK.TRANS64 P0, [R0+URZ], R2 ;  /* 0x00000002000085a7 */ /* 0x000ea400080010ff */
[----:B--2---:R-:W-:Y:S05]  /*7d80*/  @!P0 BRA `(.L_x_145) ;  /* 0xfffffffc00f08947 */ /* 0x004fea000383ffff */
[----:B------:R-:W-:Y:S05]  /*7d90*/  BRA `(.L_x_60) ;  /* 0xffffffb400a47947 */ /* 0x000fea000383ffff */
.L_x_64:
[----:B------:R-:W-:-:S07]  /*7da0*/  MOV R0, UR6 ;  /* 0x0000000600007c02 */ /* 0x000fce0008000f00 */
.L_x_146:
[----:B--2---:R2:W4:Y:S02]  /*7db0*/  SYNCS.PHASECHK.TRANS64.TRYWAIT P0, [R0+URZ], R2 ;  /* 0x00000002000075a7 */ /* 0x00452400080011ff */
[----:B----4-:R-:W-:Y:S05]  /*7dc0*/  @!P0 NANOSLEEP.SYNCS 0x989680 ;  /* 0x009896800000895d */ /* 0x010fea0003900000 */
[----:B------:R-:W4:Y:S02]  /*7dd0*/  @!P0 SYNCS.PHASECHK.TRANS64 P0, [R0+URZ], R2 ;  /* 0x00000002000085a7 */ /* 0x000f2400080010ff */
[----:B----4-:R-:W-:Y:S05]  /*7de0*/  @!P0 BRA `(.L_x_146) ;  /* 0xfffffffc00f08947 */ /* 0x010fea000383ffff */
[----:B------:R-:W-:Y:S05]  /*7df0*/  BRA `(.L_x_147) ;  /* 0xffffffb800807947 */ /* 0x000fea000383ffff */
.L_x_65:
[----:B------:R-:W-:-:S07]  /*7e00*/  MOV R0, UR6 ;  /* 0x0000000600007c02 */ /* 0x000fce0008000f00 */
.L_x_148:
[----:B-1----:R1:W2:Y:S02]  /*7e10*/  SYNCS.PHASECHK.TRANS64.TRYWAIT P0, [R0+URZ], R3 ;  /* 0x00000003000075a7 */ /* 0x0022a400080011ff */
[----:B--2---:R-:W-:Y:S05]  /*7e20*/  @!P0 NANOSLEEP.SYNCS 0x989680 ;  /* 0x009896800000895d */ /* 0x004fea0003900000 */
[----:B------:R-:W2:Y:S02]  /*7e30*/  @!P0 SYNCS.PHASECHK.TRANS64 P0, [R0+URZ], R3 ;  /* 0x00000003000085a7 */ /* 0x000ea400080010ff */
[----:B--2---:R-:W-:Y:S05]  /*7e40*/  @!P0 BRA `(.L_x_148) ;  /* 0xfffffffc00f08947 */ /* 0x004fea000383ffff */
[----:B------:R-:W-:Y:S05]  /*7e50*/  BRA `(.L_x_149) ;  /* 0xffffffb8008c7947 */ /* 0x000fea000383ffff */
.L_x_66:
[----:B------:R-:W-:-:S07]  /*7e60*/  MOV R0, UR6 ;  /* 0x0000000600007c02 */ /* 0x000fce0008000f00 */
.L_x_150:
[----:B-1----:R1:W2:Y:S02]  /*7e70*/  SYNCS.PHASECHK.TRANS64.TRYWAIT P0, [R0+URZ], R3 ;  /* 0x00000003000075a7 */ /* 0x0022a400080011ff */
[----:B--2---:R-:W-:Y:S05]  /*7e80*/  @!P0 NANOSLEEP.SYNCS 0x989680 ;  /* 0x009896800000895d */ /* 0x004fea0003900000 */
[----:B------:R-:W2:Y:S02]  /*7e90*/  @!P0 SYNCS.PHASECHK.TRANS64 P0, [R0+URZ], R3 ;  /* 0x00000003000085a7 */ /* 0x000ea400080010ff */
[----:B--2---:R-:W-:Y:S05]  /*7ea0*/  @!P0 BRA `(.L_x_150) ;  /* 0xfffffffc00f08947 */ /* 0x004fea000383ffff */
[----:B------:R-:W-:Y:S05]  /*7eb0*/  BRA `(.L_x_151) ;  /* 0xffffffb800987947 */ /* 0x000fea000383ffff */
.L_x_67:
[----:B-1----:R-:W-:-:S07]  /*7ec0*/  MOV R0, UR7 ;  /* 0x0000000700007c02 */ /* 0x002fce0008000f00 */
.L_x_152:
[----:B-1----:R1:W2:Y:S02]  /*7ed0*/  SYNCS.PHASECHK.TRANS64.TRYWAIT P0, [R0+URZ], R2 ;  /* 0x00000002000075a7 */ /* 0x0022a400080011ff */
[----:B--2---:R-:W-:Y:S05]  /*7ee0*/  @!P0 NANOSLEEP.SYNCS 0x989680 ;  /* 0x009896800000895d */ /* 0x004fea0003900000 */
[----:B------:R-:W2:Y:S02]  /*7ef0*/  @!P0 SYNCS.PHASECHK.TRANS64 P0, [R0+URZ], R2 ;  /* 0x00000002000085a7 */ /* 0x000ea400080010ff */
[----:B--2---:R-:W-:Y:S05]  /*7f00*/  @!P0 BRA `(.L_x_152) ;  /* 0xfffffffc00f08947 */ /* 0x004fea000383ffff */
[----:B------:R-:W-:Y:S05]  /*7f10*/  BRA `(.L_x_153) ;  /* 0xffffffb800a47947 */ /* 0x000fea000383ffff */
.L_x_72:
[----:B--2---:R2:W3:Y:S02]  /*7f20*/  SYNCS.PHASECHK.TRANS64.TRYWAIT P0, [R0+URZ+0xc0], R2 ;  /* 0x0000c002000075a7 */ /* 0x0044e400080011ff */
[----:B---3--:R-:W-:Y:S05]  /*7f30*/  @!P0 NANOSLEEP.SYNCS 0x989680 ;  /* 0x009896800000895d */ /* 0x008fea0003900000 */
[----:B------:R-:W3:Y:S02]  /*7f40*/  @!P0 SYNCS.PHASECHK.TRANS64 P0, [R0+URZ+0xc0], R2 ;  /* 0x0000c002000085a7 */ /* 0x000ee400080010ff */
[----:B---3--:R-:W-:Y:S05]  /*7f50*/  @!P0 BRA `(.L_x_72) ;  /* 0xfffffffc00f08947 */ /* 0x008fea000383ffff */
[----:B------:R-:W-:Y:S05]  /*7f60*/  BRA `(.L_x_154) ;  /* 0xffffffbc00a07947 */ /* 0x000fea000383ffff */
.L_x_75:
[----:B------:R-:W-:Y:S07]  /*7f70*/  MOV R0, UR7 ;  /* 0x0000000700007c02 */ /* 0x000fee0008000f00 */
.L_x_155:
[----:B--2---:R2:W3:Y:S02]  /*7f80*/  SYNCS.PHASECHK.TRANS64.TRYWAIT P0, [R0+URZ+0xb8], R2 ;  /* 0x0000b802000075a7 */ /* 0x0044e400080011ff */
[----:B---3--:R-:W-:Y:S05]  /*7f90*/  @!P0 NANOSLEEP.SYNCS 0x989680 ;  /* 0x009896800000895d */ /* 0x008fea0003900000 */
[----:B------:R-:W3:Y:S02]  /*7fa0*/  @!P0 SYNCS.PHASECHK.TRANS64 P0, [R0+URZ+0xb8], R2 ;  /* 0x0000b802000085a7 */ /* 0x000ee400080010ff */
[----:B---3--:R-:W-:Y:S05]  /*7fb0*/  @!P0 BRA `(.L_x_155) ;  /* 0xfffffffc00f08947 */ /* 0x008fea000383ffff */
[----:B------:R-:W-:Y:S05]  /*7fc0*/  BRA `(.L_x_74) ;  /* 0xffffffc000807947 */ /* 0x000fea000383ffff */
.L_x_78:
[----:B------:R-:W-:Y:S07]  /*7fd0*/  MOV R0, UR15 ;  /* 0x0000000f00007c02 */ /* 0x000fee0008000f00 */
.L_x_156:
[----:B-1----:R1:W2:Y:S02]  /*7fe0*/  SYNCS.PHASECHK.TRANS64.TRYWAIT P0, [R0+URZ+0x98], R9 ;  /* 0x00009809000075a7 */ /* 0x0022a400080011ff */
[----:B--2---:R-:W-:Y:S05]  /*7ff0*/  @!P0 NANOSLEEP.SYNCS 0x989680 ;  /* 0x009896800000895d */ /* 0x004fea0003900000 */
[----:B------:R-:W2:Y:S02]  /*8000*/  @!P0 SYNCS.PHASECHK.TRANS64 P0, [R0+URZ+0x98], R9 ;  /* 0x00009809000085a7 */ /* 0x000ea400080010ff */
[----:B--2---:R-:W-:Y:S05]  /*8010*/  @!P0 BRA `(.L_x_156) ;  /* 0xfffffffc00f08947 */ /* 0x004fea000383ffff */
[----:B------:R-:W-:Y:S05]  /*8020*/  BRA `(.L_x_157) ;  /* 0xffffffc000f87947 */ /* 0x000fea000383ffff */
.L_x_79:
[----:B------:R-:W-:Y:S07]  /*8030*/  MOV R0, UR13 ;  /* 0x0000000d00007c02 */ /* 0x000fee0008000f00 */
.L_x_158:
[----:B-1----:R1:W2:Y:S02]  /*8040*/  SYNCS.PHASECHK.TRANS64.TRYWAIT P0, [R0+URZ+0x98], R14 ;  /* 0x0000980e000075a7 */ /* 0x0022a400080011ff */
[----:B--2---:R-:W-:Y:S05]  /*8050*/  @!P0 NANOSLEEP.SYNCS 0x989680 ;  /* 0x009896800000895d */ /* 0x004fea0003900000 */
[----:B------:R-:W2:Y:S02]  /*8060*/  @!P0 SYNCS.PHASECHK.TRANS64 P0, [R0+URZ+0x98], R14 ;  /* 0x0000980e000085a7 */ /* 0x000ea400080010ff */
[----:B--2---:R-:W-:Y:S05]  /*8070*/  @!P0 BRA `(.L_x_158) ;  /* 0xfffffffc00f08947 */ /* 0x004fea000383ffff */
[----:B------:R-:W-:Y:S05]  /*8080*/  BRA `(.L_x_159) ;  /* 0xffffffc400987947 */ /* 0x000fea000383ffff */
.L_x_81:
[----:B------:R-:W-:-:S07]  /*8090*/  MOV R0, UR4 ;  /* 0x0000000400007c02 */ /* 0x000fce0008000f00 */
.L_x_160:
[----:B-1----:R1:W3:Y:S02]  /*80a0*/  SYNCS.PHASECHK.TRANS64.TRYWAIT P0, [R0+URZ], R2 ;  /* 0x00000002000075a7 */ /* 0x0022e400080011ff */
[----:B---3--:R-:W-:Y:S05]  /*80b0*/  @!P0 NANOSLEEP.SYNCS 0x989680 ;  /* 0x009896800000895d */ /* 0x008fea0003900000 */
[----:B------:R-:W3:Y:S02]  /*80c0*/  @!P0 SYNCS.PHASECHK.TRANS64 P0, [R0+URZ], R2 ;  /* 0x00000002000085a7 */ /* 0x000ee400080010ff */
[----:B---3--:R-:W-:Y:S05]  /*80d0*/  @!P0 BRA `(.L_x_160) ;  /* 0xfffffffc00f08947 */ /* 0x008fea000383ffff */
[----:B------:R-:W-:Y:S05]  /*80e0*/  BRA `(.L_x_161) ;  /* 0xffffffc800247947 */ /* 0x000fea000383ffff */
.L_x_82:
[----:B------:R-:W-:-:S07]  /*80f0*/  MOV R0, UR4 ;  /* 0x0000000400007c02 */ /* 0x000fce0008000f00 */
.L_x_162:
[----:B-1----:R1:W3:Y:S02]  /*8100*/  SYNCS.PHASECHK.TRANS64.TRYWAIT P0, [R0+URZ], R2 ;  /* 0x00000002000075a7 */ /* 0x0022e400080011ff */
[----:B---3--:R-:W-:Y:S05]  /*8110*/  @!P0 NANOSLEEP.SYNCS 0x989680 ;  /* 0x009896800000895d */ /* 0x008fea0003900000 */
[----:B------:R-:W3:Y:S02]  /*8120*/  @!P0 SYNCS.PHASECHK.TRANS64 P0, [R0+URZ], R2 ;  /* 0x00000002000085a7 */ /* 0x000ee400080010ff */
[----:B---3--:R-:W-:Y:S05]  /*8130*/  @!P0 BRA `(.L_x_162) ;  /* 0xfffffffc00f08947 */ /* 0x008fea000383ffff */
[----:B------:R-:W-:Y:S05]  /*8140*/  BRA `(.L_x_163) ;  /* 0xffffffc800307947 */ /* 0x000fea000383ffff */
.L_x_84:
[----:B--2---:R2:W4:Y:S02]  /*8150*/  SYNCS.PHASECHK.TRANS64.TRYWAIT P0, [R0+URZ+0xc0], R2 ;  /* 0x0000c002000075a7 */ /* 0x00452400080011ff */
[----:B----4-:R-:W-:Y:S05]  /*8160*/  @!P0 NANOSLEEP.SYNCS 0x989680 ;  /* 0x009896800000895d */ /* 0x010fea0003900000 */
[----:B------:R-:W4:Y:S02]  /*8170*/  @!P0 SYNCS.PHASECHK.TRANS64 P0, [R0+URZ+0xc0], R2 ;  /* 0x0000c002000085a7 */ /* 0x000f2400080010ff */
[----:B----4-:R-:W-:Y:S05]  /*8180*/  @!P0 BRA `(.L_x_84) ;  /* 0xfffffffc00f08947 */ /* 0x010fea000383ffff */
[----:B------:R-:W-:Y:S05]  /*8190*/  BRA `(.L_x_164) ;  /* 0xffffffcc00147947 */ /* 0x000fea000383ffff */
.L_x_94:
[----:B-1----:R1:W3:Y:S02]  /*81a0*/  SYNCS.PHASECHK.TRANS64.TRYWAIT P1, [R0+URZ+0x80], R3 ;  /* 0x00008003000075a7 */ /* 0x0022e400080211ff */
[----:B---3--:R-:W-:Y:S05]  /*81b0*/  @!P1 NANOSLEEP.SYNCS 0x989680 ;  /* 0x009896800000995d */ /* 0x008fea0003900000 */
[----:B------:R-:W3:Y:S02]  /*81c0*/  @!P1 SYNCS.PHASECHK.TRANS64 P1, [R0+URZ+0x80], R3 ;  /* 0x00008003000095a7 */ /* 0x000ee400080210ff */
[----:B---3--:R-:W-:Y:S05]  /*81d0*/  @!P1 BRA `(.L_x_94) ;  /* 0xfffffffc00f09947 */ /* 0x008fea000383ffff */
[----:B------:R-:W-:Y:S05]  /*81e0*/  BRA `(.L_x_93) ;  /* 0xffffffd800447947 */ /* 0x000fea000383ffff */
.L_x_96:
[----:B-1----:R1:W4:Y:S02]  /*81f0*/  SYNCS.PHASECHK.TRANS64.TRYWAIT P0, [R73+URZ+0xe0], R2 ;  /* 0x0000e002490075a7 */ /* 0x00232400080011ff */
[----:B----4-:R-:W-:Y:S05]  /*8200*/  @!P0 NANOSLEEP.SYNCS 0x989680 ;  /* 0x009896800000895d */ /* 0x010fea0003900000 */
[----:B------:R-:W4:Y:S02]  /*8210*/  @!P0 SYNCS.PHASECHK.TRANS64 P0, [R73+URZ+0xe0], R2 ;  /* 0x0000e002490085a7 */ /* 0x000f2400080010ff */
[----:B----4-:R-:W-:Y:S05]  /*8220*/  @!P0 BRA `(.L_x_96) ;  /* 0xfffffffc00f08947 */ /* 0x010fea000383ffff */
[----:B------:R-:W-:Y:S05]  /*8230*/  BRA `(.L_x_95) ;  /* 0xffffffd8007c7947 */ /* 0x000fea000383ffff */
.L_x_107:
[----:B--2---:R2:W4:Y:S02]  /*8240*/  SYNCS.PHASECHK.TRANS64.TRYWAIT P0, [R2+URZ+0x80], R107 ;  /* 0x0000806b020075a7 */ /* 0x00452400080011ff */
[----:B----4-:R-:W-:Y:S05]  /*8250*/  @!P0 NANOSLEEP.SYNCS 0x989680 ;  /* 0x009896800000895d */ /* 0x010fea0003900000 */
[----:B------:R-:W4:Y:S02]  /*8260*/  @!P0 SYNCS.PHASECHK.TRANS64 P0, [R2+URZ+0x80], R107 ;  /* 0x0000806b020085a7 */ /* 0x000f2400080010ff */
[----:B----4-:R-:W-:Y:S05]  /*8270*/  @!P0 BRA `(.L_x_107) ;  /* 0xfffffffc00f08947 */ /* 0x010fea000383ffff */
[----:B------:R-:W-:Y:S05]  /*8280*/  BRA `(.L_x_106) ;  /* 0xffffffe400647947 */ /* 0x000fea000383ffff */
        .weak           $__internal_0_$__cuda_sm10x_tcgen05_guardrail_trap_col_being_dealloced_not_returned_by_alloc
        .type           $__internal_0_$__cuda_sm10x_tcgen05_guardrail_trap_col_being_dealloced_not_returned_by_alloc,@function
        .size           $__internal_0_$__cuda_sm10x_tcgen05_guardrail_trap_col_being_dealloced_not_returned_by_alloc,($__internal_1_$__cuda_sm10x_tcgen05_guardrail_trap_phase_invalid_during_alloc - $__internal_0_$__cuda_sm10x_tcgen05_guardrail_trap_col_being_dealloced_not_returned_by_alloc)
$__internal_0_$__cuda_sm10x_tcgen05_guardrail_trap_col_being_dealloced_not_returned_by_alloc:
[----:B------:R-:W-:Y:S05]  /*8290*/  BPT.TRAP 0x1 ;  /* 0x000000040000795c */ /* 0x000fea0000300000 */
[----:B------:R-:W-:-:S04]  /*82a0*/  HFMA2 R3, -RZ, RZ, 0, 0 ;  /* 0x00000000ff037431 */ /* 0x000fc800000001ff */
[----:B------:R-:W-:Y:S05]  /*82b0*/  RET.REL.NODEC R2 `(_ZN7cutlass13device_kernelINS_4gemm6kernel13GemmUniversalIN4cute5tupleIJiiiiEEENS1_10collective13CollectiveMmaINS1_35MainloopSm100TmaUmmaWarpSpecializedILi8ELi2ELi4ENS5_IJNS4_1CILi1EEESB_SB_EEEEENS5_IJNSA_ILi128EEENSA_ILi64EEESF_EEENS_6half_tENS5_IJlSB_lEEESH_SI_NS4_8TiledMMAINS4_8MMA_AtomIJNS4_20SM100_MMA_F16BF16_SSISH_SH_fLi128ELi64ELNS4_4UMMA5MajorE0ELSN_0ELNSM_7ScaleInE0ELSO_0EEEEEENS4_6LayoutISC_NS5_IJNSA_ILi0EEESS_SS_EEEEENS5_IJNS4_10UnderscoreESV_SV_EEEEENS4_13SM90_TMA_LOADENS4_14ComposedLayoutINS4_7SwizzleILi3ELi4ELi3EEENS4_18smem_ptr_flag_bitsILi16EEENSR_INS5_IJNSA_ILi8EEESF_EEENS5_IJSF_SB_EEEEEEEvNS4_8identityESY_S18_vS19_EENS_8epilogue10collective18CollectiveEpilogueINS1B_23Sm100TmaWarpSpecializedILi3ELi2ELi32ELb1ELb0EEEJSG_NS5_IJNSR_ISE_SB_EENSR_INSA_ILi32EEESB_EEEEESH_SI_SH_SI_NS1B_6fusion15FusionCallbacksIS1F_NS1K_17LinearCombinationISH_fSH_fLNS_15FloatRoundStyleE2EEESG_S1J_JEEENS4_5SM1004TMEM4LOAD26SM100_TMEM_LOAD_32dp32b32xESY_NSZ_INS10_ILi2ELi4ELi3EEES13_NSR_INS5_IJS14_S1H_EEENS5_IJS1H_SB_EEEEEEENS4_39AutoVectorizingCopyWithAssumedAlignmentILi128EEENS4_14SM90_TMA_STOREES1Y_S20_S20_EEEvvEEEEvNT_6ParamsE) ;  /* 0xffffff7c02507950 */ /* 0x000fea0003c3ffff */
        .weak           $__internal_1_$__cuda_sm10x_tcgen05_guardrail_trap_phase_invalid_during_alloc
        .type           $__internal_1_$__cuda_sm10x_tcgen05_guardrail_trap_phase_invalid_during_alloc,@function
        .size           $__internal_1_$__cuda_sm10x_tcgen05_guardrail_trap_phase_invalid_during_alloc,($__internal_2_$__cuda_sm10x_tcgen05_guardrail_trap_unallocated_columns_being_dealloced - $__internal_1_$__cuda_sm10x_tcgen05_guardrail_trap_phase_invalid_during_alloc)
$__internal_1_$__cuda_sm10x_tcgen05_guardrail_trap_phase_invalid_during_alloc:
[----:B------:R-:W-:Y:S05]  /*82c0*/  BPT.TRAP 0x1 ;  /* 0x000000040000795c */ /* 0x000fea0000300000 */
[----:B------:R-:W-:-:S04]  /*82d0*/  MOV R3, 0x0 ;  /* 0x0000000000037802 */ /* 0x000fc80000000f00 */
[----:B------:R-:W-:Y:S05]  /*82e0*/  RET.REL.NODEC R2 `(_ZN7cutlass13device_kernelINS_4gemm6kernel13GemmUniversalIN4cute5tupleIJiiiiEEENS1_10collective13CollectiveMmaINS1_35MainloopSm100TmaUmmaWarpSpecializedILi8ELi2ELi4ENS5_IJNS4_1CILi1EEESB_SB_EEEEENS5_IJNSA_ILi128EEENSA_ILi64EEESF_EEENS_6half_tENS5_IJlSB_lEEESH_SI_NS4_8TiledMMAINS4_8MMA_AtomIJNS4_20SM100_MMA_F16BF16_SSISH_SH_fLi128ELi64ELNS4_4UMMA5MajorE0ELSN_0ELNSM_7ScaleInE0ELSO_0EEEEEENS4_6LayoutISC_NS5_IJNSA_ILi0EEESS_SS_EEEEENS5_IJNS4_10UnderscoreESV_SV_EEEEENS4_13SM90_TMA_LOADENS4_14ComposedLayoutINS4_7SwizzleILi3ELi4ELi3EEENS4_18smem_ptr_flag_bitsILi16EEENSR_INS5_IJNSA_ILi8EEESF_EEENS5_IJSF_SB_EEEEEEEvNS4_8identityESY_S18_vS19_EENS_8epilogue10collective18CollectiveEpilogueINS1B_23Sm100TmaWarpSpecializedILi3ELi2ELi32ELb1ELb0EEEJSG_NS5_IJNSR_ISE_SB_EENSR_INSA_ILi32EEESB_EEEEESH_SI_SH_SI_NS1B_6fusion15FusionCallbacksIS1F_NS1K_17LinearCombinationISH_fSH_fLNS_15FloatRoundStyleE2EEESG_S1J_JEEENS4_5SM1004TMEM4LOAD26SM100_TMEM_LOAD_32dp32b32xESY_NSZ_INS10_ILi2ELi4ELi3EEES13_NSR_INS5_IJS14_S1H_EEENS5_IJS1H_SB_EEEEEEENS4_39AutoVectorizingCopyWithAssumedAlignmentILi128EEENS4_14SM90_TMA_STOREES1Y_S20_S20_EEEvvEEEEvNT_6ParamsE) ;  /* 0xffffff7c02447950 */ /* 0x000fea0003c3ffff */
        .weak           $__internal_2_$__cuda_sm10x_tcgen05_guardrail_trap_unallocated_columns_being_dealloced
        .type           $__internal_2_$__cuda_sm10x_tcgen05_guardrail_trap_unallocated_columns_being_dealloced,@function
        .size           $__internal_2_$__cuda_sm10x_tcgen05_guardrail_trap_unallocated_columns_being_dealloced,(.L_x_166 - $__internal_2_$__cuda_sm10x_tcgen05_guardrail_trap_unallocated_columns_being_dealloced)
$__internal_2_$__cuda_sm10x_tcgen05_guardrail_trap_unallocated_columns_being_dealloced:
[----:B------:R-:W-:Y:S05]  /*82f0*/  BPT.TRAP 0x1 ;  /* 0x000000040000795c */ /* 0x000fea0000300000 */
[----:B------:R-:W-:-:S04]  /*8300*/  HFMA2 R3, -RZ, RZ, 0, 0 ;  /* 0x00000000ff037431 */ /* 0x000fc800000001ff */
[----:B------:R-:W-:Y:S05]  /*8310*/  RET.REL.NODEC R2 `(_ZN7cutlass13device_kernelINS_4gemm6kernel13GemmUniversalIN4cute5tupleIJiiiiEEENS1_10collective13CollectiveMmaINS1_35MainloopSm100TmaUmmaWarpSpecializedILi8ELi2ELi4ENS5_IJNS4_1CILi1EEESB_SB_EEEEENS5_IJNSA_ILi128EEENSA_ILi64EEESF_EEENS_6half_tENS5_IJlSB_lEEESH_SI_NS4_8TiledMMAINS4_8MMA_AtomIJNS4_20SM100_MMA_F16BF16_SSISH_SH_fLi128ELi64ELNS4_4UMMA5MajorE0ELSN_0ELNSM_7ScaleInE0ELSO_0EEEEEENS4_6LayoutISC_NS5_IJNSA_ILi0EEESS_SS_EEEEENS5_IJNS4_10UnderscoreESV_SV_EEEEENS4_13SM90_TMA_LOADENS4_14ComposedLayoutINS4_7SwizzleILi3ELi4ELi3EEENS4_18smem_ptr_flag_bitsILi16EEENSR_INS5_IJNSA_ILi8EEESF_EEENS5_IJSF_SB_EEEEEEEvNS4_8identityESY_S18_vS19_EENS_8epilogue10collective18CollectiveEpilogueINS1B_23Sm100TmaWarpSpecializedILi3ELi2ELi32ELb1ELb0EEEJSG_NS5_IJNSR_ISE_SB_EENSR_INSA_ILi32EEESB_EEEEESH_SI_SH_SI_NS1B_6fusion15FusionCallbacksIS1F_NS1K_17LinearCombinationISH_fSH_fLNS_15FloatRoundStyleE2EEESG_S1J_JEEENS4_5SM1004TMEM4LOAD26SM100_TMEM_LOAD_32dp32b32xESY_NSZ_INS10_ILi2ELi4ELi3EEES13_NSR_INS5_IJS14_S1H_EEENS5_IJS1H_SB_EEEEEEENS4_39AutoVectorizingCopyWithAssumedAlignmentILi128EEENS4_14SM90_TMA_STOREES1Y_S20_S20_EEEvvEEEEvNT_6ParamsE) ;  /* 0xffffff7c02387950 */ /* 0x000fea0003c3ffff */
.L_x_165:
[----:B------:R-:W-:-:S00]  /*8320*/  BRA `(.L_x_165) ;  /* 0xfffffffc00fc7947 */ /* 0x000fc0000383ffff */
[----:B------:R-:W-:-:S00]  /*8330*/  NOP ;  /* 0x0000000000007918 */ /* 0x000fc00000000000 */
        /* <DEDUP_REMOVED lines=12> */
.L_x_166:


//--------------------- .nv.global.init           --------------------------
	.section	.nv.global.init,"aw",@progbits
.nv.global.init:
	.type		$str$27,@object
	.size		$str$27,($str$28 - $str$27)
$str$27:
        /*0000*/ 	.byte	0x28, 0x61, 0x64, 0x64, 0x72, 0x65, 0x73, 0x73, 0x20, 0x26, 0x20, 0x6d, 0x61, 0x73, 0x6b, 0x29
        /*0010*/ 	.byte	0x20, 0x3d, 0x3d, 0x20, 0x30, 0x00
	.type		$str$28,@object
	.size		$str$28,($str$26 - $str$28)
$str$28:
        /*0016*/ 	.byte	0x2f, 0x74, 0x6d, 0x70, 0x2f, 0x63, 0x75, 0x74, 0x6c, 0x61, 0x73, 0x73, 0x5f, 0x73, 0x77, 0x65
        /*0026*/ 	.byte	0x65, 0x70, 0x5f, 0x73, 0x72, 0x63, 0x2f, 0x69, 0x6e, 0x63, 0x6c, 0x75, 0x64, 0x65, 0x2f, 0x63
        /*0036*/ 	.byte	0x75, 0x74, 0x65, 0x2f, 0x70, 0x6f, 0x69, 0x6e, 0x74, 0x65, 0x72, 0x5f, 0x66, 0x6c, 0x61, 0x67
        /*0046*/ 	.byte	0x67, 0x65, 0x64, 0x2e, 0x68, 0x70, 0x70, 0x00
	.type		$str$26,@object
	.size		$str$26,($str$25 - $str$26)
$str$26:
        /*004e*/ 	.byte	0x2f, 0x74, 0x6d, 0x70, 0x2f, 0x63, 0x75, 0x74, 0x6c, 0x61, 0x73, 0x73, 0x5f, 0x73, 0x77, 0x65
        /*005e*/ 	.byte	0x65, 0x70, 0x5f, 0x73, 0x72, 0x63, 0x2f, 0x69, 0x6e, 0x63, 0x6c, 0x75, 0x64, 0x65, 0x2f, 0x63
        /*006e*/ 	.byte	0x75, 0x74, 0x65, 0x2f, 0x61, 0x74, 0x6f, 0x6d, 0x2f, 0x63, 0x6f, 0x70, 0x79, 0x5f, 0x74, 0x72
        /*007e*/ 	.byte	0x61, 0x69, 0x74, 0x73, 0x5f, 0x73, 0x6d, 0x31, 0x30, 0x30, 0x2e, 0x68, 0x70, 0x70, 0x00
	.type		$str$25,@object
	.size		$str$25,(__unnamed_1 - $str$25)
$str$25:
        /*008d*/ 	.byte	0x28, 0x28, 0x75, 0x69, 0x6e, 0x74, 0x33, 0x32, 0x5f, 0x74, 0x28, 0x74, 0x68, 0x72, 0x65, 0x61
        /*009d*/ 	.byte	0x64, 0x49, 0x64, 0x78, 0x2e, 0x78, 0x29, 0x20, 0x2f, 0x20, 0x33, 0x32, 0x29, 0x20, 0x25, 0x20
        /*00ad*/ 	.byte	0x34, 0x29, 0x20, 0x3d, 0x3d, 0x20, 0x28, 0x28, 0x28, 0x74, 0x6d, 0x65, 0x6d, 0x5f, 0x61, 0x64
        /*00bd*/ 	.byte	0x64, 0x72, 0x20, 0x3e, 0x3e, 0x20, 0x31, 0x36, 0x29, 0x20, 0x2f, 0x20, 0x33, 0x32, 0x29, 0x20
        /*00cd*/ 	.byte	0x25, 0x20, 0x34, 0x29, 0x00
	.type		__unnamed_1,@object
	.size		__unnamed_1,(__unnamed_2 - __unnamed_1)
__unnamed_1:
        /*00d2*/ 	.byte	0x61, 0x75, 0x74, 0x6f, 0x20, 0x63, 0x75, 0x74, 0x65, 0x3a, 0x3a, 0x61, 0x73, 0x5f, 0x70, 0x6f
        /* <DEDUP_REMOVED lines=24> */
        /*0262*/ 	.byte	0x3e, 0x3e, 0x3e, 0x3e, 0x5d, 0x00
	.type		__unnamed_2,@object
	.size		__unnamed_2,(.L_2 - __unnamed_2)
__unnamed_2:
        /* <DEDUP_REMOVED lines=42> */
        /*0508*/ 	.byte	0x3e, 0x3e, 0x5d, 0x00
.L_2:


//--------------------- .nv.shared._ZN7cutlass13device_kernelINS_4gemm6kernel13GemmUniversalIN4cute5tupleIJiiiiEEENS1_10collective13CollectiveMmaINS1_35MainloopSm100TmaUmmaWarpSpecializedILi8ELi2ELi4ENS5_IJNS4_1CILi1EEESB_SB_EEEEENS5_IJNSA_ILi128EEENSA_ILi64EEESF_EEENS_6half_tENS5_IJlSB_lEEESH_SI_NS4_8TiledMMAINS4_8MMA_AtomIJNS4_20SM100_MMA_F16BF16_SSISH_SH_fLi128ELi64ELNS4_4UMMA5MajorE0ELSN_0ELNSM_7ScaleInE0ELSO_0EEEEEENS4_6LayoutISC_NS5_IJNSA_ILi0EEESS_SS_EEEEENS5_IJNS4_10UnderscoreESV_SV_EEEEENS4_13SM90_TMA_LOADENS4_14ComposedLayoutINS4_7SwizzleILi3ELi4ELi3EEENS4_18smem_ptr_flag_bitsILi16EEENSR_INS5_IJNSA_ILi8EEESF_EEENS5_IJSF_SB_EEEEEEEvNS4_8identityESY_S18_vS19_EENS_8epilogue10collective18CollectiveEpilogueINS1B_23Sm100TmaWarpSpecializedILi3ELi2ELi32ELb1ELb0EEEJSG_NS5_IJNSR_ISE_SB_EENSR_INSA_ILi32EEESB_EEEEESH_SI_SH_SI_NS1B_6fusion15FusionCallbacksIS1F_NS1K_17LinearCombinationISH_fSH_fLNS_15FloatRoundStyleE2EEESG_S1J_JEEENS4_5SM1004TMEM4LOAD26SM100_TMEM_LOAD_32dp32b32xESY_NSZ_INS10_ILi2ELi4ELi3EEES13_NSR_INS5_IJS14_S1H_EEENS5_IJS1H_SB_EEEEEEENS4_39AutoVectorizingCopyWithAssumedAlignmentILi128EEENS4_14SM90_TMA_STOREES1Y_S20_S20_EEEvvEEEEvNT_6ParamsE --------------------------
	.section	.nv.shared._ZN7cutlass13device_kernelINS_4gemm6kernel13GemmUniversalIN4cute5tupleIJiiiiEEENS1_10collective13CollectiveMmaINS1_35MainloopSm100TmaUmmaWarpSpecializedILi8ELi2ELi4ENS5_IJNS4_1CILi1EEESB_SB_EEEEENS5_IJNSA_ILi128EEENSA_ILi64EEESF_EEENS_6half_tENS5_IJlSB_lEEESH_SI_NS4_8TiledMMAINS4_8MMA_AtomIJNS4_20SM100_MMA_F16BF16_SSISH_SH_fLi128ELi64ELNS4_4UMMA5MajorE0ELSN_0ELNSM_7ScaleInE0ELSO_0EEEEEENS4_6LayoutISC_NS5_IJNSA_ILi0EEESS_SS_EEEEENS5_IJNS4_10UnderscoreESV_SV_EEEEENS4_13SM90_TMA_LOADENS4_14ComposedLayoutINS4_7SwizzleILi3ELi4ELi3EEENS4_18smem_ptr_flag_bitsILi16EEENSR_INS5_IJNSA_ILi8EEESF_EEENS5_IJSF_SB_EEEEEEEvNS4_8identityESY_S18_vS19_EENS_8epilogue10collective18CollectiveEpilogueINS1B_23Sm100TmaWarpSpecializedILi3ELi2ELi32ELb1ELb0EEEJSG_NS5_IJNSR_ISE_SB_EENSR_INSA_ILi32EEESB_EEEEESH_SI_SH_SI_NS1B_6fusion15FusionCallbacksIS1F_NS1K_17LinearCombinationISH_fSH_fLNS_15FloatRoundStyleE2EEESG_S1J_JEEENS4_5SM1004TMEM4LOAD26SM100_TMEM_LOAD_32dp32b32xESY_NSZ_INS10_ILi2ELi4ELi3EEES13_NSR_INS5_IJS14_S1H_EEENS5_IJS1H_SB_EEEEEEENS4_39AutoVectorizingCopyWithAssumedAlignmentILi128EEENS4_14SM90_TMA_STOREES1Y_S20_S20_EEEvvEEEEvNT_6ParamsE,"aw",@nobits
	.sectionflags	@""
	.align	16
	.zero		1024


//--------------------- .nv.shared.reserved.0     --------------------------
	.section	.nv.shared.reserved.0,"aw",@nobits
	.weak		__nv_reservedSMEM_offset_0_alias
	.size		__nv_reservedSMEM_offset_0_alias, 0, 64
	.other		__nv_reservedSMEM_offset_0_alias,@"STO_CUDA_RESERVED_SHARED STV_DEFAULT"
__nv_reservedSMEM_offset_0_alias:
	.zero		0
.nv.shared.reserved.0:
	.zero		64
	.weak		__nv_reservedSMEM_tcgen05_partition
	.type		__nv_reservedSMEM_tcgen05_partition,@object
	.size		__nv_reservedSMEM_tcgen05_partition,(.L_0 - __nv_reservedSMEM_tcgen05_partition)
__nv_reservedSMEM_tcgen05_partition:
	.zero		32
.L_0:


//--------------------- .nv.global                --------------------------
	.section	.nv.global,"aw",@nobits
.nv.global:
	.type		_ZN39_INTERNAL_aadd64ab_4_k_cu_b100120d_26314cute1_E,@object
	.size		_ZN39_INTERNAL_aadd64ab_4_k_cu_b100120d_26314cute1_E,(_ZN39_INTERNAL_aadd64ab_4_k_cu_b100120d_26314cuda3std3__45__cpo6cbeginE - _ZN39_INTERNAL_aadd64ab_4_k_cu_b100120d_26314cute1_E)
_ZN39_INTERNAL_aadd64ab_4_k_cu_b100120d_26314cute1_E:
	.zero		1
	.type		_ZN39_INTERNAL_aadd64ab_4_k_cu_b100120d_26314cuda3std3__45__cpo6cbeginE,@object
	.size		_ZN39_INTERNAL_aadd64ab_4_k_cu_b100120d_26314cuda3std3__45__cpo6cbeginE,(_ZN39_INTERNAL_aadd64ab_4_k_cu_b100120d_26314cuda3std3__48in_placeE - _ZN39_INTERNAL_aadd64ab_4_k_cu_b100120d_26314cuda3std3__45__cpo6cbeginE)
_ZN39_INTERNAL_aadd64ab_4_k_cu_b100120d_26314cuda3std3__45__cpo6cbeginE:
	.zero		1
	.type		_ZN39_INTERNAL_aadd64ab_4_k_cu_b100120d_26314cuda3std3__48in_placeE,@object
	.size		_ZN39_INTERNAL_aadd64ab_4_k_cu_b100120d_26314cuda3std3__48in_placeE,(_ZN39_INTERNAL_aadd64ab_4_k_cu_b100120d_26314cuda3std6ranges3__45__cpo9iter_moveE - _ZN39_INTERNAL_aadd64ab_4_k_cu_b100120d_26314cuda3std3__48in_placeE)
_ZN39_INTERNAL_aadd64ab_4_k_cu_b100120d_26314cuda3std3__48in_placeE:
	.zero		1
	.type		_ZN39_INTERNAL_aadd64ab_4_k_cu_b100120d_26314cuda3std6ranges3__45__cpo9iter_moveE,@object
	.size		_ZN39_INTERNAL_aadd64ab_4_k_cu_b100120d_26314cuda3std6ranges3__45__cpo9iter_moveE,(_ZN39_INTERNAL_aadd64ab_4_k_cu_b100120d_26314cuda3std3__45__cpo5beginE - _ZN39_INTERNAL_aadd64ab_4_k_cu_b100120d_26314cuda3std6ranges3__45__cpo9iter_moveE)
_ZN39_INTERNAL_aadd64ab_4_k_cu_b100120d_26314cuda3std6ranges3__45__cpo9iter_moveE:
	.zero		1
	.type		_ZN39_INTERNAL_aadd64ab_4_k_cu_b100120d_26314cuda3std3__45__cpo5beginE,@object
	.size		_ZN39_INTERNAL_aadd64ab_4_k_cu_b100120d_26314cuda3std3__45__cpo5beginE,(_ZN39_INTERNAL_aadd64ab_4_k_cu_b100120d_26314cuda3std3__441_GLOBAL__N__aadd64ab_4_k_cu_b100120d_26316ignoreE - _ZN39_INTERNAL_aadd64ab_4_k_cu_b100120d_26314cuda3std3__45__cpo5beginE)
_ZN39_INTERNAL_aadd64ab_4_k_cu_b100120d_26314cuda3std3__45__cpo5beginE:
	.zero		1
	.type		_ZN39_INTERNAL_aadd64ab_4_k_cu_b100120d_26314cuda3std3__441_GLOBAL__N__aadd64ab_4_k_cu_b100120d_26316ignoreE,@object
	.size		_ZN39_INTERNAL_aadd64ab_4_k_cu_b100120d_26314cuda3std3__441_GLOBAL__N__aadd64ab_4_k_cu_b100120d_26316ignoreE,(_ZN39_INTERNAL_aadd64ab_4_k_cu_b100120d_26314cute7productE - _ZN39_INTERNAL_aadd64ab_4_k_cu_b100120d_26314cuda3std3__441_GLOBAL__N__aadd64ab_4_k_cu_b100120d_26316ignoreE)
_ZN39_INTERNAL_aadd64ab_4_k_cu_b100120d_26314cuda3std3__441_GLOBAL__N__aadd64ab_4_k_cu_b100120d_26316ignoreE:
	.zero		1
	.type		_ZN39_INTERNAL_aadd64ab_4_k_cu_b100120d_26314cute7productE,@object
	.size		_ZN39_INTERNAL_aadd64ab_4_k_cu_b100120d_26314cute7productE,(_ZN39_INTERNAL_aadd64ab_4_k_cu_b100120d_26314cuda3std3__45__cpo3endE - _ZN39_INTERNAL_aadd64ab_4_k_cu_b100120d_26314cute7productE)
_ZN39_INTERNAL_aadd64ab_4_k_cu_b100120d_26314cute7productE:
	.zero		1
	.type		_ZN39_INTERNAL_aadd64ab_4_k_cu_b100120d_26314cuda3std3__45__cpo3endE,@object
	.size		_ZN39_INTERNAL_aadd64ab_4_k_cu_b100120d_26314cuda3std3__45__cpo3endE,(_ZN39_INTERNAL_aadd64ab_4_k_cu_b100120d_26314cuda3std3__419piecewise_constructE - _ZN39_INTERNAL_aadd64ab_4_k_cu_b100120d_26314cuda3std3__45__cpo3endE)
_ZN39_INTERNAL_aadd64ab_4_k_cu_b100120d_26314cuda3std3__45__cpo3endE:
	.zero		1
	.type		_ZN39_INTERNAL_aadd64ab_4_k_cu_b100120d_26314cuda3std3__419piecewise_constructE,@object
	.size		_ZN39_INTERNAL_aadd64ab_4_k_cu_b100120d_26314cuda3std3__419piecewise_constructE,(_ZN39_INTERNAL_aadd64ab_4_k_cu_b100120d_26314cuda3std3__45__cpo4cendE - _ZN39_INTERNAL_aadd64ab_4_k_cu_b100120d_26314cuda3std3__419piecewise_constructE)
_ZN39_INTERNAL_aadd64ab_4_k_cu_b100120d_26314cuda3std3__419piecewise_constructE:
	.zero		1
	.type		_ZN39_INTERNAL_aadd64ab_4_k_cu_b100120d_26314cuda3std3__45__cpo4cendE,@object
	.size		_ZN39_INTERNAL_aadd64ab_4_k_cu_b100120d_26314cuda3std3__45__cpo4cendE,(_ZN39_INTERNAL_aadd64ab_4_k_cu_b100120d_26314cuda3std6ranges3__45__cpo4swapE - _ZN39_INTERNAL_aadd64ab_4_k_cu_b100120d_26314cuda3std3__45__cpo4cendE)
_ZN39_INTERNAL_aadd64ab_4_k_cu_b100120d_26314cuda3std3__45__cpo4cendE:
	.zero		1
	.type		_ZN39_INTERNAL_aadd64ab_4_k_cu_b100120d_26314cuda3std6ranges3__45__cpo4swapE,@object
	.size		_ZN39_INTERNAL_aadd64ab_4_k_cu_b100120d_26314cuda3std6ranges3__45__cpo4swapE,(.L_10 - _ZN39_INTERNAL_aadd64ab_4_k_cu_b100120d_26314cuda3std6ranges3__45__cpo4swapE)
_ZN39_INTERNAL_aadd64ab_4_k_cu_b100120d_26314cuda3std6ranges3__45__cpo4swapE:
	.zero		1
.L_10:


//--------------------- .nv.constant0._ZN7cutlass13device_kernelINS_4gemm6kernel13GemmUniversalIN4cute5tupleIJiiiiEEENS1_10collective13CollectiveMmaINS1_35MainloopSm100TmaUmmaWarpSpecializedILi8ELi2ELi4ENS5_IJNS4_1CILi1EEESB_SB_EEEEENS5_IJNSA_ILi128EEENSA_ILi64EEESF_EEENS_6half_tENS5_IJlSB_lEEESH_SI_NS4_8TiledMMAINS4_8MMA_AtomIJNS4_20SM100_MMA_F16BF16_SSISH_SH_fLi128ELi64ELNS4_4UMMA5MajorE0ELSN_0ELNSM_7ScaleInE0ELSO_0EEEEEENS4_6LayoutISC_NS5_IJNSA_ILi0EEESS_SS_EEEEENS5_IJNS4_10UnderscoreESV_SV_EEEEENS4_13SM90_TMA_LOADENS4_14ComposedLayoutINS4_7SwizzleILi3ELi4ELi3EEENS4_18smem_ptr_flag_bitsILi16EEENSR_INS5_IJNSA_ILi8EEESF_EEENS5_IJSF_SB_EEEEEEEvNS4_8identityESY_S18_vS19_EENS_8epilogue10collective18CollectiveEpilogueINS1B_23Sm100TmaWarpSpecializedILi3ELi2ELi32ELb1ELb0EEEJSG_NS5_IJNSR_ISE_SB_EENSR_INSA_ILi32EEESB_EEEEESH_SI_SH_SI_NS1B_6fusion15FusionCallbacksIS1F_NS1K_17LinearCombinationISH_fSH_fLNS_15FloatRoundStyleE2EEESG_S1J_JEEENS4_5SM1004TMEM4LOAD26SM100_TMEM_LOAD_32dp32b32xESY_NSZ_INS10_ILi2ELi4ELi3EEES13_NSR_INS5_IJS14_S1H_EEENS5_IJS1H_SB_EEEEEEENS4_39AutoVectorizingCopyWithAssumedAlignmentILi128EEENS4_14SM90_TMA_STOREES1Y_S20_S20_EEEvvEEEEvNT_6ParamsE --------------------------
	.section	.nv.constant0._ZN7cutlass13device_kernelINS_4gemm6kernel13GemmUniversalIN4cute5tupleIJiiiiEEENS1_10collective13CollectiveMmaINS1_35MainloopSm100TmaUmmaWarpSpecializedILi8ELi2ELi4ENS5_IJNS4_1CILi1EEESB_SB_EEEEENS5_IJNSA_ILi128EEENSA_ILi64EEESF_EEENS_6half_tENS5_IJlSB_lEEESH_SI_NS4_8TiledMMAINS4_8MMA_AtomIJNS4_20SM100_MMA_F16BF16_SSISH_SH_fLi128ELi64ELNS4_4UMMA5MajorE0ELSN_0ELNSM_7ScaleInE0ELSO_0EEEEEENS4_6LayoutISC_NS5_IJNSA_ILi0EEESS_SS_EEEEENS5_IJNS4_10UnderscoreESV_SV_EEEEENS4_13SM90_TMA_LOADENS4_14ComposedLayoutINS4_7SwizzleILi3ELi4ELi3EEENS4_18smem_ptr_flag_bitsILi16EEENSR_INS5_IJNSA_ILi8EEESF_EEENS5_IJSF_SB_EEEEEEEvNS4_8identityESY_S18_vS19_EENS_8epilogue10collective18CollectiveEpilogueINS1B_23Sm100TmaWarpSpecializedILi3ELi2ELi32ELb1ELb0EEEJSG_NS5_IJNSR_ISE_SB_EENSR_INSA_ILi32EEESB_EEEEESH_SI_SH_SI_NS1B_6fusion15FusionCallbacksIS1F_NS1K_17LinearCombinationISH_fSH_fLNS_15FloatRoundStyleE2EEESG_S1J_JEEENS4_5SM1004TMEM4LOAD26SM100_TMEM_LOAD_32dp32b32xESY_NSZ_INS10_ILi2ELi4ELi3EEES13_NSR_INS5_IJS14_S1H_EEENS5_IJS1H_SB_EEEEEEENS4_39AutoVectorizingCopyWithAssumedAlignmentILi128EEENS4_14SM90_TMA_STOREES1Y_S20_S20_EEEvvEEEEvNT_6ParamsE,"a",@progbits
	.sectionflags	@""
	.align	4
.nv.constant0._ZN7cutlass13device_kernelINS_4gemm6kernel13GemmUniversalIN4cute5tupleIJiiiiEEENS1_10collective13CollectiveMmaINS1_35MainloopSm100TmaUmmaWarpSpecializedILi8ELi2ELi4ENS5_IJNS4_1CILi1EEESB_SB_EEEEENS5_IJNSA_ILi128EEENSA_ILi64EEESF_EEENS_6half_tENS5_IJlSB_lEEESH_SI_NS4_8TiledMMAINS4_8MMA_AtomIJNS4_20SM100_MMA_F16BF16_SSISH_SH_fLi128ELi64ELNS4_4UMMA5MajorE0ELSN_0ELNSM_7ScaleInE0ELSO_0EEEEEENS4_6LayoutISC_NS5_IJNSA_ILi0EEESS_SS_EEEEENS5_IJNS4_10UnderscoreESV_SV_EEEEENS4_13SM90_TMA_LOADENS4_14ComposedLayoutINS4_7SwizzleILi3ELi4ELi3EEENS4_18smem_ptr_flag_bitsILi16EEENSR_INS5_IJNSA_ILi8EEESF_EEENS5_IJSF_SB_EEEEEEEvNS4_8identityESY_S18_vS19_EENS_8epilogue10collective18CollectiveEpilogueINS1B_23Sm100TmaWarpSpecializedILi3ELi2ELi32ELb1ELb0EEEJSG_NS5_IJNSR_ISE_SB_EENSR_INSA_ILi32EEESB_EEEEESH_SI_SH_SI_NS1B_6fusion15FusionCallbacksIS1F_NS1K_17LinearCombinationISH_fSH_fLNS_15FloatRoundStyleE2EEESG_S1J_JEEENS4_5SM1004TMEM4LOAD26SM100_TMEM_LOAD_32dp32b32xESY_NSZ_INS10_ILi2ELi4ELi3EEES13_NSR_INS5_IJS14_S1H_EEENS5_IJS1H_SB_EEEEEEENS4_39AutoVectorizingCopyWithAssumedAlignmentILi128EEENS4_14SM90_TMA_STOREES1Y_S20_S20_EEEvvEEEEvNT_6ParamsE:
	.zero		2944


//--------------------- SYMBOLS --------------------------

	.type		.nv.reservedSmem.offset0,@object
	.size		.nv.reservedSmem.offset0,0x4
	.type		.nv.reservedSmem.cap,@object
	.size		.nv.reservedSmem.cap,0x4
	.type		__assertfail,@function
